	.target	sm_90a

	.elftype	@"ET_EXEC"


//--------------------- .note.nv.tkinfo           --------------------------
	.section	.note.nv.tkinfo,"",@"SHT_NOTE"
	.sectionflags	@"SHF_NOTE_NV_TKINFO"
	.tkinfo
        /*0018*/ 	.word	0x00000002
        /*0030*/ 	.string	""
        /*0030*/ 	.string	"ptxas"
        /*0030*/ 	.string	"Cuda compilation tools, release 13.0, V13.0.88"
        /*0030*/ 	.string	"Build cuda_13.0.r13.0/compiler.36424714_0"
        /*0030*/ 	.string	"-v  -suppress-debug-info  -lineinfo  -arch sm_90a "



//--------------------- .note.nv.cuinfo           --------------------------
	.section	.note.nv.cuinfo,"",@"SHT_NOTE"
	.sectionflags	@"SHF_NOTE_NV_CUINFO"
        /*0018*/ 	.short	0x0002
        /*001a*/ 	.short	0x005a
        /*001c*/ 	.short	0x0082
	.zero		2


//--------------------- .nv.info                  --------------------------
	.section	.nv.info,"",@"SHT_CUDA_INFO"
	.align	4


	//----- nvinfo : EIATTR_REGCOUNT
	.align		4
        /*0000*/ 	.byte	0x04, 0x2f
        /*0002*/ 	.short	(.L_1 - .L_0)
	.align		4
.L_0:
        /*0004*/ 	.word	index@(gluon_wgmma)
        /*0008*/ 	.word	0x0000005a


	//----- nvinfo : EIATTR_FRAME_SIZE
	.align		4
.L_1:
        /*000c*/ 	.byte	0x04, 0x11
        /*000e*/ 	.short	(.L_3 - .L_2)
	.align		4
.L_2:
        /*0010*/ 	.word	index@(gluon_wgmma)
        /*0014*/ 	.word	0x00000000


	//----- nvinfo : EIATTR_MIN_STACK_SIZE
	.align		4
.L_3:
        /*0018*/ 	.byte	0x04, 0x12
        /*001a*/ 	.short	(.L_5 - .L_4)
	.align		4
.L_4:
        /*001c*/ 	.word	index@(gluon_wgmma)
        /*0020*/ 	.word	0x00000000
.L_5:


//--------------------- .nv.compat                --------------------------
	.section	.nv.compat,"",@"SHT_CUDA_COMPAT_INFO"
	.align	4
        /*0000*/ 	.byte	0x02, 0x09, 0x01, 0x00, 0x02, 0x02, 0x04, 0x00, 0x02, 0x05, 0x05, 0x00, 0x03, 0x07, 0x01, 0x01
        /*0010*/ 	.byte	0x02, 0x03, 0x03, 0x00, 0x02, 0x06, 0x01, 0x00, 0x04, 0x0b, 0x08, 0x00, 0x00, 0x00, 0x00, 0x00
        /*0020*/ 	.byte	0x00, 0x00, 0x00, 0x00


//--------------------- .nv.info.gluon_wgmma      --------------------------
	.section	.nv.info.gluon_wgmma,"",@"SHT_CUDA_INFO"
	.sectionflags	@""
	.align	4


	//----- nvinfo : EIATTR_CUDA_API_VERSION
	.align		4
        /*0000*/ 	.byte	0x04, 0x37
        /*0002*/ 	.short	(.L_7 - .L_6)
.L_6:
        /*0004*/ 	.word	0x00000082


	//----- nvinfo : EIATTR_KPARAM_INFO
	.align		4
.L_7:
        /*0008*/ 	.byte	0x04, 0x17
        /*000a*/ 	.short	(.L_9 - .L_8)
.L_8:
        /*000c*/ 	.word	0x00000000
        /*0010*/ 	.short	0x000a
        /*0012*/ 	.short	0x0048
        /*0014*/ 	.byte	0x00, 0xf4, 0x21, 0x00


	//----- nvinfo : EIATTR_KPARAM_INFO
	.align		4
.L_9:
        /*0018*/ 	.byte	0x04, 0x17
        /*001a*/ 	.short	(.L_11 - .L_10)
.L_10:
        /*001c*/ 	.word	0x00000000
        /*0020*/ 	.short	0x0009
        /*0022*/ 	.short	0x0040
        /*0024*/ 	.byte	0x00, 0xf4, 0x21, 0x00


	//----- nvinfo : EIATTR_KPARAM_INFO
	.align		4
.L_11:
        /*0028*/ 	.byte	0x04, 0x17
        /*002a*/ 	.short	(.L_13 - .L_12)
.L_12:
        /*002c*/ 	.word	0x00000000
        /*0030*/ 	.short	0x0008
        /*0032*/ 	.short	0x0038
        /*0034*/ 	.byte	0x00, 0xf0, 0x21, 0x00


	//----- nvinfo : EIATTR_KPARAM_INFO
	.align		4
.L_13:
        /*0038*/ 	.byte	0x04, 0x17
        /*003a*/ 	.short	(.L_15 - .L_14)
.L_14:
        /*003c*/ 	.word	0x00000000
        /*0040*/ 	.short	0x0007
        /*0042*/ 	.short	0x0030
        /*0044*/ 	.byte	0x00, 0xf0, 0x21, 0x00


	//----- nvinfo : EIATTR_KPARAM_INFO
	.align		4
.L_15:
        /*0048*/ 	.byte	0x04, 0x17
        /*004a*/ 	.short	(.L_17 - .L_16)
.L_16:
        /*004c*/ 	.word	0x00000000
        /*0050*/ 	.short	0x0006
        /*0052*/ 	.short	0x0028
        /*0054*/ 	.byte	0x00, 0xf0, 0x21, 0x00


	//----- nvinfo : EIATTR_KPARAM_INFO
	.align		4
.L_17:
        /*0058*/ 	.byte	0x04, 0x17
        /*005a*/ 	.short	(.L_19 - .L_18)
.L_18:
        /*005c*/ 	.word	0x00000000
        /*0060*/ 	.short	0x0005
        /*0062*/ 	.short	0x0020
        /*0064*/ 	.byte	0x00, 0xf0, 0x11, 0x00


	//----- nvinfo : EIATTR_KPARAM_INFO
	.align		4
.L_19:
        /*0068*/ 	.byte	0x04, 0x17
        /*006a*/ 	.short	(.L_21 - .L_20)
.L_20:
        /*006c*/ 	.word	0x00000000
        /*0070*/ 	.short	0x0004
        /*0072*/ 	.short	0x001c
        /*0074*/ 	.byte	0x00, 0xf0, 0x11, 0x00


	//----- nvinfo : EIATTR_KPARAM_INFO
	.align		4
.L_21:
        /*0078*/ 	.byte	0x04, 0x17
        /*007a*/ 	.short	(.L_23 - .L_22)
.L_22:
        /*007c*/ 	.word	0x00000000
        /*0080*/ 	.short	0x0003
        /*0082*/ 	.short	0x0018
        /*0084*/ 	.byte	0x00, 0xf0, 0x11, 0x00


	//----- nvinfo : EIATTR_KPARAM_INFO
	.align		4
.L_23:
        /*0088*/ 	.byte	0x04, 0x17
        /*008a*/ 	.short	(.L_25 - .L_24)
.L_24:
        /*008c*/ 	.word	0x00000000
        /*0090*/ 	.short	0x0002
        /*0092*/ 	.short	0x0010
        /*0094*/ 	.byte	0x00, 0xf4, 0x21, 0x00


	//----- nvinfo : EIATTR_KPARAM_INFO
	.align		4
.L_25:
        /*0098*/ 	.byte	0x04, 0x17
        /*009a*/ 	.short	(.L_27 - .L_26)
.L_26:
        /*009c*/ 	.word	0x00000000
        /*00a0*/ 	.short	0x0001
        /*00a2*/ 	.short	0x0008
        /*00a4*/ 	.byte	0x00, 0xf4, 0x21, 0x00


	//----- nvinfo : EIATTR_KPARAM_INFO
	.align		4
.L_27:
        /*00a8*/ 	.byte	0x04, 0x17
        /*00aa*/ 	.short	(.L_29 - .L_28)
.L_28:
        /*00ac*/ 	.word	0x00000000
        /*00b0*/ 	.short	0x0000
        /*00b2*/ 	.short	0x0000
        /*00b4*/ 	.byte	0x00, 0xf4, 0x21, 0x00


	//----- nvinfo : EIATTR_SPARSE_MMA_MASK
	.align		4
.L_29:
        /*00b8*/ 	.byte	0x03, 0x50
        /*00ba*/ 	.short	0x0000


	//----- nvinfo : EIATTR_MAXREG_COUNT
	.align		4
        /*00bc*/ 	.byte	0x03, 0x1b
        /*00be*/ 	.short	0x00ff


	//----- nvinfo : EIATTR_NUM_BARRIERS
	.align		4
        /*00c0*/ 	.byte	0x02, 0x4c
        /*00c2*/ 	.byte	0x01
	.zero		1


	//----- nvinfo : EIATTR_MERCURY_ISA_VERSION
	.align		4
        /*00c4*/ 	.byte	0x03, 0x5f
        /*00c6*/ 	.short	0x0101


	//----- nvinfo : EIATTR_INT_WARP_WIDE_INSTR_OFFSETS
	.align		4
        /*00c8*/ 	.byte	0x04, 0x31
        /*00ca*/ 	.short	(.L_31 - .L_30)


	//   ....[0]....
.L_30:
        /*00cc*/ 	.word	0x00001380


	//   ....[1]....
        /*00d0*/ 	.word	0x000013a0


	//   ....[2]....
        /*00d4*/ 	.word	0x000013b0


	//   ....[3]....
        /*00d8*/ 	.word	0x00001490


	//   ....[4]....
        /*00dc*/ 	.word	0x00001830


	//   ....[5]....
        /*00e0*/ 	.word	0x00001840


	//   ....[6]....
        /*00e4*/ 	.word	0x000018b0


	//   ....[7]....
        /*00e8*/ 	.word	0x000018c0


	//   ....[8]....
        /*00ec*/ 	.word	0x00001d60


	//   ....[9]....
        /*00f0*/ 	.word	0x00001d80


	//----- nvinfo : EIATTR_COOP_GROUP_MASK_REGIDS
	.align		4
.L_31:
        /*00f4*/ 	.byte	0x04, 0x29
        /*00f6*/ 	.short	(.L_33 - .L_32)


	//   ....[0]....
.L_32:
        /*00f8*/ 	.word	0xffffffff


	//   ....[1]....
        /*00fc*/ 	.word	0xffffffff


	//   ....[2]....
        /*0100*/ 	.word	0xffffffff


	//----- nvinfo : EIATTR_COOP_GROUP_INSTR_OFFSETS
	.align		4
.L_33:
        /*0104*/ 	.byte	0x04, 0x28
        /*0106*/ 	.short	(.L_35 - .L_34)


	//   ....[0]....
.L_34:
        /*0108*/ 	.word	0x00000140


	//   ....[1]....
        /*010c*/ 	.word	0x000006e0


	//   ....[2]....
        /*0110*/ 	.word	0x00000cb0


	//----- nvinfo : EIATTR_MBARRIER_INSTR_OFFSETS
	.align		4
.L_35:
        /*0114*/ 	.byte	0x04, 0x39
        /*0116*/ 	.short	(.L_37 - .L_36)


	//   ....[0]....
.L_36:
        /*0118*/ 	.word	0x000014f0
        /*011c*/ 	.word	0x000000ff
        /*0120*/ 	.word	0x00012000
        /*0124*/ 	.short	0x0100
        /*0126*/ 	.byte	0x10
	.zero		1


	//   ....[1]....
        /*0128*/ 	.word	0x00001510
        /*012c*/ 	.word	0x000000ff
        /*0130*/ 	.word	0x00012008
        /*0134*/ 	.short	0x0100
        /*0136*/ 	.byte	0x10
	.zero		1


	//   ....[2]....
        /*0138*/ 	.word	0x00001540
        /*013c*/ 	.word	0x000000ff
        /*0140*/ 	.word	0x00012010
        /*0144*/ 	.short	0x0100
        /*0146*/ 	.byte	0x10
	.zero		1


	//   ....[3]....
        /*0148*/ 	.word	0x00001970
        /*014c*/ 	.word	0x000000ff
        /*0150*/ 	.word	0x00012000
        /*0154*/ 	.short	0x010a
        /*0156*/ 	.byte	0x11
	.zero		1


	//   ....[4]....
        /*0158*/ 	.word	0x00001cd0
        /*015c*/ 	.word	0x000000ff
        /*0160*/ 	.word	0x00012000
        /*0164*/ 	.short	0x0108
        /*0166*/ 	.byte	0x10
	.zero		1


	//   ....[5]....
        /*0168*/ 	.word	0x00001df0
        /*016c*/ 	.word	0x000000ff
        /*0170*/ 	.word	0x00012008
        /*0174*/ 	.short	0x0108
        /*0176*/ 	.byte	0x10
	.zero		1


	//   ....[6]....
        /*0178*/ 	.word	0x00001ed0
        /*017c*/ 	.word	0x000000ff
        /*0180*/ 	.word	0x00012010
        /*0184*/ 	.short	0x0108
        /*0186*/ 	.byte	0x10
	.zero		1


	//   ....[7]....
        /*0188*/ 	.word	0x000021e0
        /*018c*/ 	.word	0x000000ff
        /*0190*/ 	.word	0x00012000
        /*0194*/ 	.short	0x010a
        /*0196*/ 	.byte	0x11
	.zero		1


	//----- nvinfo : EIATTR_NUM_MBARRIERS
	.align		4
.L_37:
        /*0198*/ 	.byte	0x03, 0x38
        /*019a*/ 	.short	0x0003


	//----- nvinfo : EIATTR_EXIT_INSTR_OFFSETS
	.align		4
        /*019c*/ 	.byte	0x04, 0x1c
        /*019e*/ 	.short	(.L_39 - .L_38)


	//   ....[0]....
.L_38:
        /*01a0*/ 	.word	0x000021d0


	//----- nvinfo : EIATTR_REQNTID
	.align		4
.L_39:
        /*01a4*/ 	.byte	0x04, 0x10
        /*01a6*/ 	.short	(.L_41 - .L_40)
.L_40:
        /*01a8*/ 	.word	0x00000080
        /*01ac*/ 	.word	0x00000001
        /*01b0*/ 	.word	0x00000001


	//----- nvinfo : EIATTR_CRS_STACK_SIZE
	.align		4
.L_41:
        /*01b4*/ 	.byte	0x04, 0x1e
        /*01b6*/ 	.short	(.L_43 - .L_42)
.L_42:
        /*01b8*/ 	.word	0x00000000


	//----- nvinfo : EIATTR_CBANK_PARAM_SIZE
	.align		4
.L_43:
        /*01bc*/ 	.byte	0x03, 0x19
        /*01be*/ 	.short	0x0050


	//----- nvinfo : EIATTR_PARAM_CBANK
	.align		4
        /*01c0*/ 	.byte	0x04, 0x0a
        /*01c2*/ 	.short	(.L_45 - .L_44)
	.align		4
.L_44:
        /*01c4*/ 	.word	index@(.nv.constant0.gluon_wgmma)
        /*01c8*/ 	.short	0x0210
        /*01ca*/ 	.short	0x0050


	//----- nvinfo : EIATTR_SW_WAR
	.align		4
.L_45:
        /*01cc*/ 	.byte	0x04, 0x36
        /*01ce*/ 	.short	(.L_47 - .L_46)
.L_46:
        /*01d0*/ 	.word	0x00000008
.L_47:


//--------------------- .nv.callgraph             --------------------------
	.section	.nv.callgraph,"",@"SHT_CUDA_CALLGRAPH"
	.align	4
	.sectionentsize	8
	.align		4
        /*0000*/ 	.word	0x00000000
	.align		4
        /*0004*/ 	.word	0xffffffff
	.align		4
        /*0008*/ 	.word	0x00000000
	.align		4
        /*000c*/ 	.word	0xfffffffe
	.align		4
        /*0010*/ 	.word	0x00000000
	.align		4
        /*0014*/ 	.word	0xfffffffd
	.align		4
        /*0018*/ 	.word	0x00000000
	.align		4
        /*001c*/ 	.word	0xfffffffc


//--------------------- .text.gluon_wgmma         --------------------------
	.section	.text.gluon_wgmma,"ax",@progbits
	.align	128
        .global         gluon_wgmma
        .type           gluon_wgmma,@function
        .size           gluon_wgmma,(.L_x_53 - gluon_wgmma)
        .other          gluon_wgmma,@"STO_CUDA_ENTRY STV_DEFAULT"
gluon_wgmma:
.text.gluon_wgmma:
[----:B------:R-:W-:Y:S01]  /*0000*/  LDC R1, c[0x0][0x28] ;  /* 0x00000a00ff017b82 */ /* 0x000fe20000000800 */
[----:B------:R-:W1:Y:S07]  /*0010*/  S2R R0, SR_TID.X ;  /* 0x0000000000007919 */ /* 0x000e6e0000002100 */
[----:B------:R-:W2:Y:S01]  /*0020*/  S2UR UR4, SR_CgaCtaId ;  /* 0x00000000000479c3 */ /* 0x000ea20000008800 */
[----:B------:R-:W-:Y:S01]  /*0030*/  UMOV UR16, 0x400 ;  /* 0x0000040000107882 */ /* 0x000fe20000000000 */
[----:B------:R-:W-:Y:S01]  /*0040*/  ULDC UR6, c[0x0][0xc] ;  /* 0x0000030000067ab9 */ /* 0x000fe20000000800 */
[----:B------:R-:W-:Y:S01]  /*0050*/  ULDC.64 UR28, c[0x0][0x250] ;  /* 0x00009400001c7ab9 */ /* 0x000fe20000000a00 */
[----:B------:R-:W-:Y:S04]  /*0060*/  BSSY B0, `(.L_x_0) ;  /* 0x000001e000007945 */ /* 0x000fe80003800000 */
[----:B------:R-:W3:Y:S08]  /*0070*/  LDC R12, c[0x0][0x230] ;  /* 0x00008c00ff0c7b82 */ /* 0x000ef00000000800 */
[----:B------:R-:W-:Y:S08]  /*0080*/  S2UR UR30, SR_CTAID.Y ;  /* 0x00000000001e79c3 */ /* 0x000ff00000002600 */
[----:B------:R-:W4:Y:S01]  /*0090*/  S2UR UR5, SR_CTAID.Z ;  /* 0x00000000000579c3 */ /* 0x000f220000002700 */
[----:B--2---:R-:W-:-:S03]  /*00a0*/  ULEA UR16, UR4, UR16, 0x18 ;  /* 0x0000001004107291 */ /* 0x004fc6000f8ec03f */
[----:B------:R-:W-:Y:S01]  /*00b0*/  ULDC UR4, c[0x0][0x10] ;  /* 0x0000040000047ab9 */ /* 0x000fe20000000800 */
[----:B-1----:R-:W-:-:S03]  /*00c0*/  LOP3.LUT R7, R0, 0x7f, RZ, 0xc0, !PT ;  /* 0x0000007f00077812 */ /* 0x002fc600078ec0ff */
[----:B------:R-:W1:Y:S01]  /*00d0*/  S2UR UR31, SR_CTAID.X ;  /* 0x00000000001f79c3 */ /* 0x000e620000002500 */
[----:B---3--:R-:W-:Y:S01]  /*00e0*/  VIADD R5, R12, 0xffffffff ;  /* 0xffffffff0c057836 */ /* 0x008fe20000000000 */
[C---:B------:R-:W-:Y:S02]  /*00f0*/  ISETP.GE.U32.AND P0, PT, R7.reuse, 0x20, PT ;  /* 0x000000200700780c */ /* 0x040fe40003f06070 */
[C---:B------:R-:W-:Y:S02]  /*0100*/  ISETP.NE.U32.AND P2, PT, R7.reuse, RZ, PT ;  /* 0x000000ff0700720c */ /* 0x040fe40003f45070 */
[----:B------:R-:W-:Y:S02]  /*0110*/  LEA R4, R7, UR16, 0x2 ;  /* 0x0000001007047c11 */ /* 0x000fe4000f8e10ff */
[----:B------:R-:W2:Y:S07]  /*0120*/  LDC R6, c[0x0][0x228] ;  /* 0x00008a00ff067b82 */ /* 0x000eae0000000800 */
[----:B------:R3:W-:Y:S01]  /*0130*/  @!P0 STS [R4], RZ ;  /* 0x000000ff04008388 */ /* 0x0007e20000000800 */
[----:B------:R-:W-:-:S03]  /*0140*/  NOP ;  /* 0x0000000000007918 */ /* 0x000fc60000000000 */
[----:B------:R3:W-:Y:S01]  /*0150*/  @!P2 STS [UR16+0x20], R5 ;  /* 0x00002005ff00a988 */ /* 0x0007e20008000810 */
[----:B----4-:R-:W-:-:S04]  /*0160*/  UIMAD UR4, UR5, UR4, UR30 ;  /* 0x00000004050472a4 */ /* 0x010fc8000f8e021e */
[----:B-1----:R-:W-:-:S04]  /*0170*/  UIMAD UR4, UR4, UR6, UR31 ;  /* 0x00000006040472a4 */ /* 0x002fc8000f8e021f */
[----:B------:R-:W-:Y:S01]  /*0180*/  UIMAD UR5, UR4, 0x180, URZ ;  /* 0x00000180040578a4 */ /* 0x000fe2000f8e023f */
[----:B--2---:R-:W-:Y:S02]  /*0190*/  VIADD R6, R6, 0xffffffff ;  /* 0xffffffff06067836 */ /* 0x004fe40000000000 */
[----:B------:R-:W-:Y:S01]  /*01a0*/  UMOV UR4, URZ ;  /* 0x0000003f00047c82 */ /* 0x000fe20008000000 */
[----:B------:R-:W-:-:S04]  /*01b0*/  UIADD3 UR24, UP0, UR5, UR28, URZ ;  /* 0x0000001c05187290 */ /* 0x000fc8000ff1e03f */
[----:B------:R-:W-:Y:S01]  /*01c0*/  ULEA.HI.X.SX32 UR25, UR5, UR29, 0x1, UP0 ;  /* 0x0000001d05197291 */ /* 0x000fe200080f0e3f */
[----:B---3--:R-:W-:Y:S11]  /*01d0*/  @P2 BRA `(.L_x_1) ;  /* 0x0000000000182947 */ /* 0x008ff60003800000 */
[----:B------:R-:W1:Y:S01]  /*01e0*/  LDS R2, [UR16+0x8] ;  /* 0x00000810ff027984 */ /* 0x000e620008000800 */
[----:B------:R-:W2:Y:S01]  /*01f0*/  LDC.64 R8, c[0x0][0x210] ;  /* 0x00008400ff087b82 */ /* 0x000ea20000000a00 */
[----:B------:R-:W-:Y:S02]  /*0200*/  IMAD.MOV.U32 R3, RZ, RZ, 0x70 ;  /* 0x00000070ff037424 */ /* 0x000fe400078e00ff */
[----:B--2---:R2:W-:Y:S03]  /*0210*/  STS.64 [UR16], R8 ;  /* 0x00000008ff007988 */ /* 0x0045e60008000a10 */
[----:B-1----:R-:W-:-:S05]  /*0220*/  LOP3.LUT R2, R2, 0x10, R3, 0xd8, !PT ;  /* 0x0000001002027812 */ /* 0x002fca00078ed803 */
[----:B------:R2:W-:Y:S02]  /*0230*/  STS [UR16+0x8], R2 ;  /* 0x00000802ff007988 */ /* 0x0005e40008000810 */
.L_x_1:
[----:B------:R-:W-:Y:S05]  /*0240*/  BSYNC B0 ;  /* 0x0000000000007941 */ /* 0x000fea0003800000 */
.L_x_0:
[----:B------:R-:W-:Y:S04]  /*0250*/  BSSY B0, `(.L_x_2) ;  /* 0x000000a000007945 */ /* 0x000fe80003800000 */
[----:B------:R-:W-:Y:S05]  /*0260*/  @P2 BRA `(.L_x_3) ;  /* 0x0000000000202947 */ /* 0x000fea0003800000 */
[----:B--2---:R-:W1:Y:S01]  /*0270*/  LDS R2, [UR16+0x34] ;  /* 0x00003410ff027984 */ /* 0x004e620008000800 */
[----:B------:R-:W-:Y:S02]  /*0280*/  IMAD.MOV.U32 R3, RZ, RZ, 0x7f000000 ;  /* 0x7f000000ff037424 */ /* 0x000fe400078e00ff */
[----:B------:R-:W-:Y:S01]  /*0290*/  @!P2 IMAD.MOV.U32 R8, RZ, RZ, 0x3f ;  /* 0x0000003fff08a424 */ /* 0x000fe200078e00ff */
[----:B------:R-:W2:Y:S02]  /*02a0*/  @!P2 LDS R9, [UR16+0x38] ;  /* 0x00003810ff09a984 */ /* 0x000ea40008000800 */
[----:B-1----:R-:W-:Y:S02]  /*02b0*/  LOP3.LUT R2, R2, 0xff000000, R3, 0xb8, !PT ;  /* 0xff00000002027812 */ /* 0x002fe400078eb803 */
[----:B--2---:R-:W-:-:S03]  /*02c0*/  @!P2 LOP3.LUT R3, R9, 0xff, R8, 0xb8, !PT ;  /* 0x000000ff0903a812 */ /* 0x004fc600078eb808 */
[----:B------:R1:W-:Y:S04]  /*02d0*/  STS [UR16+0x34], R2 ;  /* 0x00003402ff007988 */ /* 0x0003e80008000810 */
[----:B------:R1:W-:Y:S02]  /*02e0*/  @!P2 STS [UR16+0x38], R3 ;  /* 0x00003803ff00a988 */ /* 0x0003e40008000810 */
.L_x_3:
[----:B------:R-:W-:Y:S05]  /*02f0*/  BSYNC B0 ;  /* 0x0000000000007941 */ /* 0x000fea0003800000 */
.L_x_2:
[----:B------:R-:W-:Y:S04]  /*0300*/  BSSY B0, `(.L_x_4) ;  /* 0x000000a000007945 */ /* 0x000fe80003800000 */
[----:B------:R-:W-:Y:S05]  /*0310*/  @P2 BRA `(.L_x_5) ;  /* 0x0000000000202947 */ /* 0x000fea0003800000 */
[----:B-12---:R-:W1:Y:S01]  /*0320*/  LDS R2, [UR16+0x1c] ;  /* 0x00001c10ff027984 */ /* 0x006e620008000800 */
[----:B------:R-:W2:Y:S03]  /*0330*/  LDC.64 R10, c[0x0][0x238] ;  /* 0x00008e00ff0a7b82 */ /* 0x000ea60000000a00 */
[----:B------:R3:W-:Y:S01]  /*0340*/  STS [UR16+0x24], R6 ;  /* 0x00002406ff007988 */ /* 0x0007e20008000810 */
[--C-:B--2---:R-:W-:Y:S02]  /*0350*/  SHF.R.U32.HI R9, RZ, 0x4, R11.reuse ;  /* 0x00000004ff097819 */ /* 0x104fe4000001160b */
[----:B------:R-:W-:-:S05]  /*0360*/  SHF.R.U64 R3, R10, 0x4, R11 ;  /* 0x000000040a037819 */ /* 0x000fca000000120b */
[----:B------:R3:W-:Y:S01]  /*0370*/  STS [UR16+0xc], R3 ;  /* 0x00000c03ff007988 */ /* 0x0007e20008000810 */
[----:B-1----:R-:W-:-:S05]  /*0380*/  LOP3.LUT R2, R2, 0xf, R9, 0xb8, !PT ;  /* 0x0000000f02027812 */ /* 0x002fca00078eb809 */
[----:B------:R3:W-:Y:S02]  /*0390*/  STS [UR16+0x1c], R2 ;  /* 0x00001c02ff007988 */ /* 0x0007e40008000810 */
.L_x_5:
[----:B------:R-:W-:Y:S05]  /*03a0*/  BSYNC B0 ;  /* 0x0000000000007941 */ /* 0x000fea0003800000 */
.L_x_4:
[----:B------:R-:W-:Y:S04]  /*03b0*/  BSSY B1, `(.L_x_6) ;  /* 0x000001d000017945 */ /* 0x000fe80003800000 */
[----:B------:R-:W-:Y:S04]  /*03c0*/  BSSY B0, `(.L_x_7) ;  /* 0x0000018000007945 */ /* 0x000fe80003800000 */
[----:B------:R-:W-:Y:S05]  /*03d0*/  @P2 BRA `(.L_x_8) ;  /* 0x00000000001c2947 */ /* 0x000fea0003800000 */
[----:B-123--:R-:W1:Y:S02]  /*03e0*/  LDS R2, [UR16+0x34] ;  /* 0x00003410ff027984 */ /* 0x00ee640008000800 */
[----:B-1----:R-:W-:-:S05]  /*03f0*/  LOP3.LUT R2, R2, 0x7, RZ, 0xb8, !PT ;  /* 0x0000000702027812 */ /* 0x002fca00078eb8ff */
[----:B------:R1:W-:Y:S01]  /*0400*/  STS [UR16+0x34], R2 ;  /* 0x00003402ff007988 */ /* 0x0003e20008000810 */
[----:B------:R-:W-:Y:S05]  /*0410*/  @P2 BRA `(.L_x_9) ;  /* 0x00000000001c2947 */ /* 0x000fea0003800000 */
[----:B-1----:R-:W1:Y:S02]  /*0420*/  LDS R2, [UR16+0x34] ;  /* 0x00003410ff027984 */ /* 0x002e640008000800 */
[----:B-1----:R-:W-:-:S05]  /*0430*/  LOP3.LUT R2, R2, 0x38, RZ, 0xb8, !PT ;  /* 0x0000003802027812 */ /* 0x002fca00078eb8ff */
[----:B------:R4:W-:Y:S02]  /*0440*/  STS [UR16+0x34], R2 ;  /* 0x00003402ff007988 */ /* 0x0009e40008000810 */
.L_x_8:
[----:B------:R-:W-:Y:S05]  /*0450*/  @P2 BRA `(.L_x_10) ;  /* 0x00000000001c2947 */ /* 0x000fea0003800000 */
[----:B-1234-:R-:W1:Y:S02]  /*0460*/  LDS R2, [UR16+0x8] ;  /* 0x00000810ff027984 */ /* 0x01ee640008000800 */
[----:B-1----:R-:W-:-:S05]  /*0470*/  LOP3.LUT R2, R2, 0x780, RZ, 0xb8, !PT ;  /* 0x0000078002027812 */ /* 0x002fca00078eb8ff */
[----:B------:R2:W-:Y:S02]  /*0480*/  STS [UR16+0x8], R2 ;  /* 0x00000802ff007988 */ /* 0x0005e40008000810 */
.L_x_9:
[----:B------:R-:W-:Y:S05]  /*0490*/  @P2 BRA `(.L_x_11) ;  /* 0x0000000000282947 */ /* 0x000fea0003800000 */
[----:B-12---:R-:W1:Y:S02]  /*04a0*/  LDS R2, [UR16+0x8] ;  /* 0x00000810ff027984 */ /* 0x006e640008000800 */
[----:B-1----:R-:W-:-:S05]  /*04b0*/  LOP3.LUT R2, R2, 0x1800, RZ, 0xb8, !PT ;  /* 0x0000180002027812 */ /* 0x002fca00078eb8ff */
[----:B------:R5:W-:Y:S02]  /*04c0*/  STS [UR16+0x8], R2 ;  /* 0x00000802ff007988 */ /* 0x000be40008000810 */
.L_x_10:
[----:B------:R-:W-:Y:S05]  /*04d0*/  @P2 BREAK B0 ;  /* 0x0000000000002942 */ /* 0x000fea0003800000 */
[----:B------:R-:W-:Y:S05]  /*04e0*/  @P2 BRA `(.L_x_12) ;  /* 0x0000000000242947 */ /* 0x000fea0003800000 */
[----:B-1-3--:R-:W1:Y:S01]  /*04f0*/  LDS R3, [UR16+0x8] ;  /* 0x00000810ff037984 */ /* 0x00ae620008000800 */
[----:B--2-45:R-:W-:-:S05]  /*0500*/  IMAD.MOV.U32 R2, RZ, RZ, 0x6000 ;  /* 0x00006000ff027424 */ /* 0x034fca00078e00ff */
[----:B-1----:R-:W-:-:S04]  /*0510*/  LOP3.LUT R2, R3, 0x6000, R2, 0xd8, !PT ;  /* 0x0000600003027812 */ /* 0x002fc800078ed802 */
[----:B------:R-:W-:-:S05]  /*0520*/  LOP3.LUT R2, R2, 0x400000, RZ, 0xb8, !PT ;  /* 0x0040000002027812 */ /* 0x000fca00078eb8ff */
[----:B------:R3:W-:Y:S02]  /*0530*/  STS [UR16+0x8], R2 ;  /* 0x00000802ff007988 */ /* 0x0007e40008000810 */
.L_x_11:
[----:B------:R-:W-:Y:S05]  /*0540*/  BSYNC B0 ;  /* 0x0000000000007941 */ /* 0x000fea0003800000 */
.L_x_7:
[----:B-123--:R-:W1:Y:S02]  /*0550*/  @!P2 LDS R2, [UR16+0x8] ;  /* 0x00000810ff02a984 */ /* 0x00ee640008000800 */
[----:B-1----:R-:W-:-:S05]  /*0560*/  @!P2 LOP3.LUT R2, R2, 0x8000, RZ, 0xb8, !PT ;  /* 0x000080000202a812 */ /* 0x002fca00078eb8ff */
[----:B------:R1:W-:Y:S02]  /*0570*/  @!P2 STS [UR16+0x8], R2 ;  /* 0x00000802ff00a988 */ /* 0x0003e40008000810 */
.L_x_12:
[----:B------:R-:W-:Y:S05]  /*0580*/  BSYNC B1 ;  /* 0x0000000000017941 */ /* 0x000fea0003800000 */
.L_x_6:
[----:B------:R-:W-:Y:S05]  /*0590*/  WARPSYNC.ALL ;  /* 0x0000000000007948 */ /* 0x000fea0003800000 */
[----:B------:R-:W-:Y:S05]  /*05a0*/  @P0 BRA `(.L_x_13) ;  /* 0x0000000000280947 */ /* 0x000fea0003800000 */
[----:B-12345:R-:W1:Y:S01]  /*05b0*/  S2R R2, SR_LANEID ;  /* 0x0000000000027919 */ /* 0x03ee620000000000 */
[----:B------:R-:W-:Y:S05]  /*05c0*/  WARPSYNC.ALL ;  /* 0x0000000000007948 */ /* 0x000fea0003800000 */
[----:B-1----:R-:W-:-:S05]  /*05d0*/  IMAD.SHL.U32 R8, R2, 0x4, RZ ;  /* 0x0000000402087824 */ /* 0x002fca00078e00ff */
[----:B------:R-:W1:Y:S01]  /*05e0*/  LDS R9, [R8+UR16] ;  /* 0x0000001008097984 */ /* 0x000e620008000800 */
[----:B------:R-:W-:-:S05]  /*05f0*/  IADD3 R2, P1, R8, UR24, RZ ;  /* 0x0000001808027c10 */ /* 0x000fca000ff3e0ff */
[----:B------:R-:W-:-:S05]  /*0600*/  IMAD.X R3, RZ, RZ, UR25, P1 ;  /* 0x00000019ff037e24 */ /* 0x000fca00088e06ff */
[----:B-1----:R1:W2:Y:S01]  /*0610*/  ATOMG.E.EXCH.STRONG.GPU PT, RZ, [R2], R9 ;  /* 0x0000000902ff73a8 */ /* 0x0022a200041ee100 */
[----:B------:R-:W-:-:S04]  /*0620*/  DEPBAR {5,4,3,2,1,0} ;  /* 0x0000003f0000791a */ /* 0x000fc80000000000 */
[----:B------:R1:W-:Y:S01]  /*0630*/  UTMACCTL.IV [UR24] ;  /* 0x00000000180079b9 */ /* 0x0003e20008000000 */
[----:B------:R-:W-:Y:S01]  /*0640*/  NOP ;  /* 0x0000000000007918 */ /* 0x000fe20000000000 */
.L_x_13:
[----:B------:R-:W-:Y:S05]  /*0650*/  @P0 BRA `(.L_x_14) ;  /* 0x00000000000c0947 */ /* 0x000fea0003800000 */
[----:B------:R0:W-:Y:S01]  /*0660*/  UTMACMDFLUSH ;  /* 0x00000000000079b7 */ /* 0x0001e20000000000 */
[----:B------:R-:W-:Y:S05]  /*0670*/  @P0 BRA `(.L_x_14) ;  /* 0x0000000000040947 */ /* 0x000fea0003800000 */
[----:B------:R-:W-:-:S04]  /*0680*/  DEPBAR.LE SB0, 0x0 ;  /* 0x000080000000791a */ /* 0x000fc80000000000 */
.L_x_14:
[----:B------:R-:W-:Y:S05]  /*0690*/  WARPSYNC.ALL ;  /* 0x0000000000007948 */ /* 0x000fea0003800000 */
[----:B--2---:R-:W-:Y:S06]  /*06a0*/  BAR.SYNC.DEFER_BLOCKING 0x0 ;  /* 0x0000000000007b1d */ /* 0x004fec0000010000 */
[----:B------:R-:W-:Y:S02]  /*06b0*/  BSSY B1, `(.L_x_15) ;  /* 0x000000b000017945 */ /* 0x000fe40003800000 */
[----:B------:R-:W-:Y:S06]  /*06c0*/  BAR.SYNC.DEFER_BLOCKING 0x0 ;  /* 0x0000000000007b1d */ /* 0x000fec0000010000 */
[----:B------:R2:W-:Y:S01]  /*06d0*/  @!P0 STS [R4], RZ ;  /* 0x000000ff04008388 */ /* 0x0005e20000000800 */
[----:B------:R-:W-:Y:S01]  /*06e0*/  NOP ;  /* 0x0000000000007918 */ /* 0x000fe20000000000 */
[----:B------:R-:W-:Y:S05]  /*06f0*/  @P2 BRA `(.L_x_16) ;  /* 0x0000000000182947 */ /* 0x000fea0003800000 */
[----:B-1-345:R-:W1:Y:S01]  /*0700*/  LDS R2, [UR16+0x8] ;  /* 0x00000810ff027984 */ /* 0x03ae620008000800 */
[----:B------:R-:W3:Y:S01]  /*0710*/  LDC.64 R8, c[0x0][0x218] ;  /* 0x00008600ff087b82 */ /* 0x000ee20000000a00 */
[----:B------:R-:W-:Y:S02]  /*0720*/  IMAD.MOV.U32 R3, RZ, RZ, 0x70 ;  /* 0x00000070ff037424 */ /* 0x000fe400078e00ff */
[----:B---3--:R3:W-:Y:S03]  /*0730*/  STS.64 [UR16], R8 ;  /* 0x00000008ff007988 */ /* 0x0087e60008000a10 */
[----:B-1----:R-:W-:-:S05]  /*0740*/  LOP3.LUT R2, R2, 0x10, R3, 0xd8, !PT ;  /* 0x0000001002027812 */ /* 0x002fca00078ed803 */
[----:B------:R3:W-:Y:S02]  /*0750*/  STS [UR16+0x8], R2 ;  /* 0x00000802ff007988 */ /* 0x0007e40008000810 */
.L_x_16:
[----:B-1----:R-:W-:Y:S05]  /*0760*/  BSYNC B1 ;  /* 0x0000000000017941 */ /* 0x002fea0003800000 */
.L_x_15:
[----:B------:R-:W-:Y:S04]  /*0770*/  BSSY B2, `(.L_x_17) ;  /* 0x000000f000027945 */ /* 0x000fe80003800000 */
[----:B------:R-:W-:Y:S04]  /*0780*/  BSSY B1, `(.L_x_18) ;  /* 0x000000c000017945 */ /* 0x000fe80003800000 */
[----:B------:R-:W-:Y:S05]  /*0790*/  @P2 BRA `(.L_x_19) ;  /* 0x0000000000282947 */ /* 0x000fea0003800000 */
[----:B---345:R-:W1:Y:S01]  /*07a0*/  LDS R2, [UR16+0x34] ;  /* 0x00003410ff027984 */ /* 0x038e620008000800 */
[----:B------:R-:W-:Y:S01]  /*07b0*/  IMAD.MOV.U32 R3, RZ, RZ, 0x7f000000 ;  /* 0x7f000000ff037424 */ /* 0x000fe200078e00ff */
[----:B------:R-:W-:Y:S05]  /*07c0*/  @P2 BREAK B1 ;  /* 0x0000000000012942 */ /* 0x000fea0003800000 */
[----:B-1----:R-:W-:-:S05]  /*07d0*/  LOP3.LUT R2, R2, 0xff000000, R3, 0xb8, !PT ;  /* 0xff00000002027812 */ /* 0x002fca00078eb803 */
[----:B------:R1:W-:Y:S01]  /*07e0*/  STS [UR16+0x34], R2 ;  /* 0x00003402ff007988 */ /* 0x0003e20008000810 */
[----:B------:R-:W-:Y:S05]  /*07f0*/  @P2 BRA `(.L_x_20) ;  /* 0x0000000000182947 */ /* 0x000fea0003800000 */
[----:B------:R-:W3:Y:S01]  /*0800*/  LDS R3, [UR16+0x38] ;  /* 0x00003810ff037984 */ /* 0x000ee20008000800 */
[----:B-1----:R-:W-:-:S05]  /*0810*/  IMAD.MOV.U32 R2, RZ, RZ, 0x7f ;  /* 0x0000007fff027424 */ /* 0x002fca00078e00ff */
[----:B---3--:R-:W-:-:S05]  /*0820*/  LOP3.LUT R2, R3, 0xff, R2, 0xb8, !PT ;  /* 0x000000ff03027812 */ /* 0x008fca00078eb802 */
[----:B------:R1:W-:Y:S02]  /*0830*/  STS [UR16+0x38], R2 ;  /* 0x00003802ff007988 */ /* 0x0003e40008000810 */
.L_x_19:
[----:B------:R-:W-:Y:S05]  /*0840*/  BSYNC B1 ;  /* 0x0000000000017941 */ /* 0x000fea0003800000 */
.L_x_18:
[----:B------:R1:W-:Y:S02]  /*0850*/  @!P2 STS [UR16+0x20], R5 ;  /* 0x00002005ff00a988 */ /* 0x0003e40008000810 */
.L_x_20:
[----:B------:R-:W-:Y:S05]  /*0860*/  BSYNC B2 ;  /* 0x0000000000027941 */ /* 0x000fea0003800000 */
.L_x_17:
[----:B------:R-:W-:Y:S05]  /*0870*/  WARPSYNC.ALL ;  /* 0x0000000000007948 */ /* 0x000fea0003800000 */
[----:B-1----:R-:W1:Y:S01]  /*0880*/  LDC R5, c[0x0][0x22c] ;  /* 0x00008b00ff057b82 */ /* 0x002e620000000800 */
[----:B------:R-:W-:Y:S01]  /*0890*/  BSSY B2, `(.L_x_21) ;  /* 0x000000b000027945 */ /* 0x000fe20003800000 */
[----:B-1----:R-:W-:-:S03]  /*08a0*/  VIADD R5, R5, 0xffffffff ;  /* 0xffffffff05057836 */ /* 0x002fc60000000000 */
[----:B------:R-:W-:Y:S05]  /*08b0*/  @P2 BRA `(.L_x_22) ;  /* 0x0000000000202947 */ /* 0x000fea0003800000 */
[----:B---345:R-:W1:Y:S01]  /*08c0*/  LDS R2, [UR16+0x1c] ;  /* 0x00001c10ff027984 */ /* 0x038e620008000800 */
[----:B------:R-:W3:Y:S03]  /*08d0*/  LDC.64 R10, c[0x0][0x240] ;  /* 0x00009000ff0a7b82 */ /* 0x000ee60000000a00 */
[----:B------:R4:W-:Y:S01]  /*08e0*/  STS [UR16+0x24], R5 ;  /* 0x00002405ff007988 */ /* 0x0009e20008000810 */
[--C-:B---3--:R-:W-:Y:S02]  /*08f0*/  SHF.R.U32.HI R9, RZ, 0x4, R11.reuse ;  /* 0x00000004ff097819 */ /* 0x108fe4000001160b */
[----:B------:R-:W-:-:S05]  /*0900*/  SHF.R.U64 R3, R10, 0x4, R11 ;  /* 0x000000040a037819 */ /* 0x000fca000000120b */
[----:B------:R4:W-:Y:S01]  /*0910*/  STS [UR16+0xc], R3 ;  /* 0x00000c03ff007988 */ /* 0x0009e20008000810 */
[----:B-1----:R-:W-:-:S05]  /*0920*/  LOP3.LUT R2, R2, 0xf, R9, 0xb8, !PT ;  /* 0x0000000f02027812 */ /* 0x002fca00078eb809 */
[----:B------:R4:W-:Y:S02]  /*0930*/  STS [UR16+0x1c], R2 ;  /* 0x00001c02ff007988 */ /* 0x0009e40008000810 */
.L_x_22:
[----:B------:R-:W-:Y:S05]  /*0940*/  BSYNC B2 ;  /* 0x0000000000027941 */ /* 0x000fea0003800000 */
.L_x_21:
[----:B------:R-:W-:Y:S04]  /*0950*/  BSSY B3, `(.L_x_23) ;  /* 0x000001d000037945 */ /* 0x000fe80003800000 */
[----:B------:R-:W-:Y:S04]  /*0960*/  BSSY B2, `(.L_x_24) ;  /* 0x0000018000027945 */ /* 0x000fe80003800000 */
[----:B------:R-:W-:Y:S05]  /*0970*/  @P2 BRA `(.L_x_25) ;  /* 0x00000000001c2947 */ /* 0x000fea0003800000 */
[----:B---345:R-:W1:Y:S02]  /*0980*/  LDS R2, [UR16+0x34] ;  /* 0x00003410ff027984 */ /* 0x038e640008000800 */
[----:B-1----:R-:W-:-:S05]  /*0990*/  LOP3.LUT R2, R2, 0x7, RZ, 0xb8, !PT ;  /* 0x0000000702027812 */ /* 0x002fca00078eb8ff */
[----:B------:R1:W-:Y:S01]  /*09a0*/  STS [UR16+0x34], R2 ;  /* 0x00003402ff007988 */ /* 0x0003e20008000810 */
[----:B------:R-:W-:Y:S05]  /*09b0*/  @P2 BRA `(.L_x_26) ;  /* 0x00000000001c2947 */ /* 0x000fea0003800000 */
[----:B-1----:R-:W1:Y:S02]  /*09c0*/  LDS R2, [UR16+0x34] ;  /* 0x00003410ff027984 */ /* 0x002e640008000800 */
[----:B-1----:R-:W-:-:S05]  /*09d0*/  LOP3.LUT R2, R2, 0x38, RZ, 0xb8, !PT ;  /* 0x0000003802027812 */ /* 0x002fca00078eb8ff */
[----:B------:R1:W-:Y:S02]  /*09e0*/  STS [UR16+0x34], R2 ;  /* 0x00003402ff007988 */ /* 0x0003e40008000810 */
.L_x_25:
[----:B------:R-:W-:Y:S05]  /*09f0*/  @P2 BRA `(.L_x_27) ;  /* 0x00000000001c2947 */ /* 0x000fea0003800000 */
[----:B-1-345:R-:W1:Y:S02]  /*0a00*/  LDS R2, [UR16+0x8] ;  /* 0x00000810ff027984 */ /* 0x03ae640008000800 */
[----:B-1----:R-:W-:-:S05]  /*0a10*/  LOP3.LUT R2, R2, 0x780, RZ, 0xb8, !PT ;  /* 0x0000078002027812 */ /* 0x002fca00078eb8ff */
[----:B------:R3:W-:Y:S02]  /*0a20*/  STS [UR16+0x8], R2 ;  /* 0x00000802ff007988 */ /* 0x0007e40008000810 */
.L_x_26:
[----:B------:R-:W-:Y:S05]  /*0a30*/  @P2 BRA `(.L_x_28) ;  /* 0x0000000000282947 */ /* 0x000fea0003800000 */
[----:B-1-3--:R-:W1:Y:S02]  /*0a40*/  LDS R2, [UR16+0x8] ;  /* 0x00000810ff027984 */ /* 0x00ae640008000800 */
[----:B-1----:R-:W-:-:S05]  /*0a50*/  LOP3.LUT R2, R2, 0x1800, RZ, 0xb8, !PT ;  /* 0x0000180002027812 */ /* 0x002fca00078eb8ff */
[----:B------:R1:W-:Y:S02]  /*0a60*/  STS [UR16+0x8], R2 ;  /* 0x00000802ff007988 */ /* 0x0003e40008000810 */
.L_x_27:
[----:B------:R-:W-:Y:S05]  /*0a70*/  @P2 BREAK B2 ;  /* 0x0000000000022942 */ /* 0x000fea0003800000 */
[----:B------:R-:W-:Y:S05]  /*0a80*/  @P2 BRA `(.L_x_29) ;  /* 0x0000000000242947 */ /* 0x000fea0003800000 */
[----:B-1-345:R-:W1:Y:S01]  /*0a90*/  LDS R2, [UR16+0x8] ;  /* 0x00000810ff027984 */ /* 0x03ae620008000800 */
[----:B------:R-:W-:-:S05]  /*0aa0*/  IMAD.MOV.U32 R3, RZ, RZ, 0x6000 ;  /* 0x00006000ff037424 */ /* 0x000fca00078e00ff */
[----:B-1----:R-:W-:-:S04]  /*0ab0*/  LOP3.LUT R2, R2, 0x6000, R3, 0xd8, !PT ;  /* 0x0000600002027812 */ /* 0x002fc800078ed803 */
[----:B------:R-:W-:-:S05]  /*0ac0*/  LOP3.LUT R2, R2, 0x400000, RZ, 0xb8, !PT ;  /* 0x0040000002027812 */ /* 0x000fca00078eb8ff */
[----:B------:R4:W-:Y:S02]  /*0ad0*/  STS [UR16+0x8], R2 ;  /* 0x00000802ff007988 */ /* 0x0009e40008000810 */
.L_x_28:
[----:B------:R-:W-:Y:S05]  /*0ae0*/  BSYNC B2 ;  /* 0x0000000000027941 */ /* 0x000fea0003800000 */
.L_x_24:
[----:B-1-34-:R-:W1:Y:S02]  /*0af0*/  @!P2 LDS R2, [UR16+0x8] ;  /* 0x00000810ff02a984 */ /* 0x01ae640008000800 */
[----:B-1----:R-:W-:-:S05]  /*0b00*/  @!P2 LOP3.LUT R2, R2, 0x8000, RZ, 0xb8, !PT ;  /* 0x000080000202a812 */ /* 0x002fca00078eb8ff */
[----:B------:R1:W-:Y:S02]  /*0b10*/  @!P2 STS [UR16+0x8], R2 ;  /* 0x00000802ff00a988 */ /* 0x0003e40008000810 */
.L_x_29:
[----:B------:R-:W-:Y:S05]  /*0b20*/  BSYNC B3 ;  /* 0x0000000000037941 */ /* 0x000fea0003800000 */
.L_x_23:
[----:B------:R-:W-:Y:S05]  /*0b30*/  WARPSYNC.ALL ;  /* 0x0000000000007948 */ /* 0x000fea0003800000 */
[----:B------:R-:W-:-:S04]  /*0b40*/  UIADD3 UR27, UR5, 0x80, URZ ;  /* 0x00000080051b7890 */ /* 0x000fc8000fffe03f */
[----:B------:R-:W-:-:S04]  /*0b50*/  UIADD3 UR26, UP0, UR27, UR28, URZ ;  /* 0x0000001c1b1a7290 */ /* 0x000fc8000ff1e03f */
[----:B------:R-:W-:Y:S01]  /*0b60*/  ULEA.HI.X.SX32 UR27, UR27, UR29, 0x1, UP0 ;  /* 0x0000001d1b1b7291 */ /* 0x000fe200080f0e3f */
[----:B------:R-:W-:Y:S11]  /*0b70*/  @P0 BRA `(.L_x_30) ;  /* 0x0000000000280947 */ /* 0x000ff60003800000 */
[----:B-1-345:R-:W1:Y:S01]  /*0b80*/  S2R R2, SR_LANEID ;  /* 0x0000000000027919 */ /* 0x03ae620000000000 */
[----:B------:R-:W-:Y:S05]  /*0b90*/  WARPSYNC.ALL ;  /* 0x0000000000007948 */ /* 0x000fea0003800000 */
[----:B-1----:R-:W-:-:S05]  /*0ba0*/  IMAD.SHL.U32 R8, R2, 0x4, RZ ;  /* 0x0000000402087824 */ /* 0x002fca00078e00ff */
[----:B------:R-:W1:Y:S01]  /*0bb0*/  LDS R9, [R8+UR16] ;  /* 0x0000001008097984 */ /* 0x000e620008000800 */
[----:B------:R-:W-:-:S05]  /*0bc0*/  IADD3 R2, P1, R8, UR26, RZ ;  /* 0x0000001a08027c10 */ /* 0x000fca000ff3e0ff */
[----:B------:R-:W-:-:S05]  /*0bd0*/  IMAD.X R3, RZ, RZ, UR27, P1 ;  /* 0x0000001bff037e24 */ /* 0x000fca00088e06ff */
[----:B-1----:R1:W3:Y:S01]  /*0be0*/  ATOMG.E.EXCH.STRONG.GPU PT, RZ, [R2], R9 ;  /* 0x0000000902ff73a8 */ /* 0x0022e200041ee100 */
[----:B------:R-:W-:-:S04]  /*0bf0*/  DEPBAR {5,4,3,2,1,0} ;  /* 0x0000003f0000791a */ /* 0x000fc80000000000 */
[----:B------:R1:W-:Y:S01]  /*0c00*/  UTMACCTL.IV [UR26] ;  /* 0x000000001a0079b9 */ /* 0x0003e20008000000 */
[----:B------:R-:W-:Y:S01]  /*0c10*/  NOP ;  /* 0x0000000000007918 */ /* 0x000fe20000000000 */
.L_x_30:
[----:B------:R-:W-:Y:S05]  /*0c20*/  @P0 BRA `(.L_x_31) ;  /* 0x00000000000c0947 */ /* 0x000fea0003800000 */
[----:B------:R0:W-:Y:S01]  /*0c30*/  UTMACMDFLUSH ;  /* 0x00000000000079b7 */ /* 0x0001e20000000000 */
[----:B------:R-:W-:Y:S05]  /*0c40*/  @P0 BRA `(.L_x_31) ;  /* 0x0000000000040947 */ /* 0x000fea0003800000 */
[----:B------:R-:W-:-:S04]  /*0c50*/  DEPBAR.LE SB0, 0x0 ;  /* 0x000080000000791a */ /* 0x000fc80000000000 */
.L_x_31:
[----:B------:R-:W-:Y:S05]  /*0c60*/  WARPSYNC.ALL ;  /* 0x0000000000007948 */ /* 0x000fea0003800000 */
[----:B---3--:R-:W-:Y:S06]  /*0c70*/  BAR.SYNC.DEFER_BLOCKING 0x0 ;  /* 0x0000000000007b1d */ /* 0x008fec0000010000 */
[----:B------:R-:W-:Y:S02]  /*0c80*/  BSSY B3, `(.L_x_32) ;  /* 0x000000b000037945 */ /* 0x000fe40003800000 */
[----:B------:R-:W-:Y:S06]  /*0c90*/  BAR.SYNC.DEFER_BLOCKING 0x0 ;  /* 0x0000000000007b1d */ /* 0x000fec0000010000 */
[----:B------:R3:W-:Y:S01]  /*0ca0*/  @!P0 STS [R4], RZ ;  /* 0x000000ff04008388 */ /* 0x0007e20000000800 */
[----:B------:R-:W-:Y:S01]  /*0cb0*/  NOP ;  /* 0x0000000000007918 */ /* 0x000fe20000000000 */
[----:B------:R-:W-:Y:S05]  /*0cc0*/  @P2 BRA `(.L_x_33) ;  /* 0x0000000000182947 */ /* 0x000fea0003800000 */
[----:B-1--45:R-:W1:Y:S01]  /*0cd0*/  LDS R2, [UR16+0x8] ;  /* 0x00000810ff027984 */ /* 0x032e620008000800 */
[----:B------:R-:W4:Y:S01]  /*0ce0*/  LDC.64 R8, c[0x0][0x220] ;  /* 0x00008800ff087b82 */ /* 0x000f220000000a00 */
[----:B------:R-:W-:Y:S02]  /*0cf0*/  IMAD.MOV.U32 R3, RZ, RZ, 0x70 ;  /* 0x00000070ff037424 */ /* 0x000fe400078e00ff */
[----:B----4-:R4:W-:Y:S03]  /*0d00*/  STS.64 [UR16], R8 ;  /* 0x00000008ff007988 */ /* 0x0109e60008000a10 */
[----:B-1----:R-:W-:-:S05]  /*0d10*/  LOP3.LUT R2, R2, 0x10, R3, 0xd8, !PT ;  /* 0x0000001002027812 */ /* 0x002fca00078ed803 */
[----:B------:R4:W-:Y:S02]  /*0d20*/  STS [UR16+0x8], R2 ;  /* 0x00000802ff007988 */ /* 0x0009e40008000810 */
.L_x_33:
[----:B-1----:R-:W-:Y:S05]  /*0d30*/  BSYNC B3 ;  /* 0x0000000000037941 */ /* 0x002fea0003800000 */
.L_x_32:
[----:B------:R-:W-:Y:S04]  /*0d40*/  BSSY B3, `(.L_x_34) ;  /* 0x0000033000037945 */ /* 0x000fe80003800000 */
[----:B------:R-:W-:Y:S04]  /*0d50*/  BSSY B4, `(.L_x_35) ;  /* 0x000002e000047945 */ /* 0x000fe80003800000 */
[----:B------:R-:W-:Y:S05]  /*0d60*/  @P2 BRA `(.L_x_36) ;  /* 0x0000000000242947 */ /* 0x000fea0003800000 */
[----:B----45:R-:W1:Y:S01]  /*0d70*/  LDS R2, [UR16+0x34] ;  /* 0x00003410ff027984 */ /* 0x030e620008000800 */
[----:B------:R-:W-:-:S05]  /*0d80*/  IMAD.MOV.U32 R3, RZ, RZ, 0x7f000000 ;  /* 0x7f000000ff037424 */ /* 0x000fca00078e00ff */
[----:B-1----:R-:W-:-:S05]  /*0d90*/  LOP3.LUT R2, R2, 0xff000000, R3, 0xb8, !PT ;  /* 0xff00000002027812 */ /* 0x002fca00078eb803 */
[----:B------:R1:W-:Y:S01]  /*0da0*/  STS [UR16+0x34], R2 ;  /* 0x00003402ff007988 */ /* 0x0003e20008000810 */
[----:B------:R-:W-:Y:S05]  /*0db0*/  @P2 BRA `(.L_x_37) ;  /* 0x0000000000182947 */ /* 0x000fea0003800000 */
[----:B-1----:R-:W1:Y:S01]  /*0dc0*/  LDS R2, [UR16+0x38] ;  /* 0x00003810ff027984 */ /* 0x002e620008000800 */
[----:B------:R-:W-:-:S05]  /*0dd0*/  IMAD.MOV.U32 R3, RZ, RZ, 0x3f ;  /* 0x0000003fff037424 */ /* 0x000fca00078e00ff */
[----:B-1----:R-:W-:-:S05]  /*0de0*/  LOP3.LUT R2, R2, 0xff, R3, 0xb8, !PT ;  /* 0x000000ff02027812 */ /* 0x002fca00078eb803 */
[----:B------:R1:W-:Y:S02]  /*0df0*/  STS [UR16+0x38], R2 ;  /* 0x00003802ff007988 */ /* 0x0003e40008000810 */
.L_x_36:
[----:B------:R-:W-:Y:S05]  /*0e00*/  @P2 BRA `(.L_x_38) ;  /* 0x00000000000c2947 */ /* 0x000fea0003800000 */
[----:B------:R1:W-:Y:S02]  /*0e10*/  STS [UR16+0x20], R5 ;  /* 0x00002005ff007988 */ /* 0x0003e40008000810 */
.L_x_37:
[----:B------:R-:W-:Y:S05]  /*0e20*/  @P2 BRA `(.L_x_39) ;  /* 0x0000000000242947 */ /* 0x000fea0003800000 */
[----:B------:R1:W-:Y:S02]  /*0e30*/  STS [UR16+0x24], R6 ;  /* 0x00002406ff007988 */ /* 0x0003e40008000810 */
.L_x_38:
[----:B------:R-:W-:Y:S05]  /*0e40*/  @P2 BRA `(.L_x_40) ;  /* 0x00000000002c2947 */ /* 0x000fea0003800000 */
[----:B-1--45:R-:W1:Y:S01]  /*0e50*/  LDS R2, [UR16+0x1c] ;  /* 0x00001c10ff027984 */ /* 0x032e620008000800 */
[----:B------:R-:W4:Y:S02]  /*0e60*/  LDC.64 R8, c[0x0][0x248] ;  /* 0x00009200ff087b82 */ /* 0x000f240000000a00 */
[--C-:B----4-:R-:W-:Y:S02]  /*0e70*/  SHF.R.U32.HI R5, RZ, 0x4, R9.reuse ;  /* 0x00000004ff057819 */ /* 0x110fe40000011609 */
[----:B------:R-:W-:-:S05]  /*0e80*/  SHF.R.U64 R3, R8, 0x4, R9 ;  /* 0x0000000408037819 */ /* 0x000fca0000001209 */
[----:B------:R4:W-:Y:S01]  /*0e90*/  STS [UR16+0xc], R3 ;  /* 0x00000c03ff007988 */ /* 0x0009e20008000810 */
[----:B-1----:R-:W-:-:S05]  /*0ea0*/  LOP3.LUT R2, R2, 0xf, R5, 0xb8, !PT ;  /* 0x0000000f02027812 */ /* 0x002fca00078eb805 */
[----:B------:R4:W-:Y:S02]  /*0eb0*/  STS [UR16+0x1c], R2 ;  /* 0x00001c02ff007988 */ /* 0x0009e40008000810 */
.L_x_39:
[----:B------:R-:W-:Y:S05]  /*0ec0*/  @P2 BRA `(.L_x_41) ;  /* 0x00000000001c2947 */ /* 0x000fea0003800000 */
[----:B-1--45:R-:W1:Y:S02]  /*0ed0*/  LDS R2, [UR16+0x34] ;  /* 0x00003410ff027984 */ /* 0x032e640008000800 */
[----:B-1----:R-:W-:-:S05]  /*0ee0*/  LOP3.LUT R2, R2, 0x7, RZ, 0xb8, !PT ;  /* 0x0000000702027812 */ /* 0x002fca00078eb8ff */
[----:B------:R1:W-:Y:S02]  /*0ef0*/  STS [UR16+0x34], R2 ;  /* 0x00003402ff007988 */ /* 0x0003e40008000810 */
.L_x_40:
[----:B------:R-:W-:Y:S05]  /*0f00*/  @P2 BRA `(.L_x_42) ;  /* 0x00000000001c2947 */ /* 0x000fea0003800000 */
[----:B-1--45:R-:W1:Y:S02]  /*0f10*/  LDS R2, [UR16+0x34] ;  /* 0x00003410ff027984 */ /* 0x032e640008000800 */
[----:B-1----:R-:W-:-:S05]  /*0f20*/  LOP3.LUT R2, R2, 0x38, RZ, 0xb8, !PT ;  /* 0x0000003802027812 */ /* 0x002fca00078eb8ff */
[----:B------:R1:W-:Y:S02]  /*0f30*/  STS [UR16+0x34], R2 ;  /* 0x00003402ff007988 */ /* 0x0003e40008000810 */
.L_x_41:
[----:B------:R-:W-:Y:S05]  /*0f40*/  @P2 BRA `(.L_x_43) ;  /* 0x00000000001c2947 */ /* 0x000fea0003800000 */
[----:B-1--45:R-:W1:Y:S02]  /*0f50*/  LDS R2, [UR16+0x8] ;  /* 0x00000810ff027984 */ /* 0x032e640008000800 */
[----:B-1----:R-:W-:-:S05]  /*0f60*/  LOP3.LUT R2, R2, 0x780, RZ, 0xb8, !PT ;  /* 0x0000078002027812 */ /* 0x002fca00078eb8ff */
[----:B------:R1:W-:Y:S02]  /*0f70*/  STS [UR16+0x8], R2 ;  /* 0x00000802ff007988 */ /* 0x0003e40008000810 */
.L_x_42:
[----:B------:R-:W-:Y:S05]  /*0f80*/  @P2 BRA `(.L_x_44) ;  /* 0x0000000000282947 */ /* 0x000fea0003800000 */
[----:B-1--45:R-:W1:Y:S02]  /*0f90*/  LDS R2, [UR16+0x8] ;  /* 0x00000810ff027984 */ /* 0x032e640008000800 */
[----:B-1----:R-:W-:-:S05]  /*0fa0*/  LOP3.LUT R2, R2, 0x1800, RZ, 0xb8, !PT ;  /* 0x0000180002027812 */ /* 0x002fca00078eb8ff */
[----:B------:R1:W-:Y:S02]  /*0fb0*/  STS [UR16+0x8], R2 ;  /* 0x00000802ff007988 */ /* 0x0003e40008000810 */
.L_x_43:
[----:B------:R-:W-:Y:S05]  /*0fc0*/  @P2 BREAK B4 ;  /* 0x0000000000042942 */ /* 0x000fea0003800000 */
[----:B------:R-:W-:Y:S05]  /*0fd0*/  @P2 BRA `(.L_x_45) ;  /* 0x0000000000242947 */ /* 0x000fea0003800000 */
[----:B-1--45:R-:W1:Y:S01]  /*0fe0*/  LDS R2, [UR16+0x8] ;  /* 0x00000810ff027984 */ /* 0x032e620008000800 */
[----:B------:R-:W-:-:S05]  /*0ff0*/  IMAD.MOV.U32 R3, RZ, RZ, 0x6000 ;  /* 0x00006000ff037424 */ /* 0x000fca00078e00ff */
[----:B-1----:R-:W-:-:S04]  /*1000*/  LOP3.LUT R2, R2, 0x6000, R3, 0xd8, !PT ;  /* 0x0000600002027812 */ /* 0x002fc800078ed803 */
[----:B------:R-:W-:-:S05]  /*1010*/  LOP3.LUT R2, R2, 0x400000, RZ, 0xb8, !PT ;  /* 0x0040000002027812 */ /* 0x000fca00078eb8ff */
[----:B------:R1:W-:Y:S02]  /*1020*/  STS [UR16+0x8], R2 ;  /* 0x00000802ff007988 */ /* 0x0003e40008000810 */
.L_x_44:
[----:B------:R-:W-:Y:S05]  /*1030*/  BSYNC B4 ;  /* 0x0000000000047941 */ /* 0x000fea0003800000 */
.L_x_35:
[----:B-1--45:R-:W1:Y:S02]  /*1040*/  @!P2 LDS R2, [UR16+0x8] ;  /* 0x00000810ff02a984 */ /* 0x032e640008000800 */
[----:B-1----:R-:W-:-:S05]  /*1050*/  @!P2 LOP3.LUT R2, R2, 0x8000, RZ, 0xb8, !PT ;  /* 0x000080000202a812 */ /* 0x002fca00078eb8ff */
[----:B------:R1:W-:Y:S02]  /*1060*/  @!P2 STS [UR16+0x8], R2 ;  /* 0x00000802ff00a988 */ /* 0x0003e40008000810 */
.L_x_45:
[----:B------:R-:W-:Y:S05]  /*1070*/  BSYNC B3 ;  /* 0x0000000000037941 */ /* 0x000fea0003800000 */
.L_x_34:
[----:B------:R-:W-:Y:S05]  /*1080*/  WARPSYNC.ALL ;  /* 0x0000000000007948 */ /* 0x000fea0003800000 */
[----:B------:R-:W-:Y:S01]  /*1090*/  UIADD3 UR5, UR5, 0x100, URZ ;  /* 0x0000010005057890 */ /* 0x000fe2000fffe03f */
[----:B------:R-:W-:Y:S02]  /*10a0*/  ISETP.GE.AND P1, PT, R12, 0x1, PT ;  /* 0x000000010c00780c */ /* 0x000fe40003f26270 */
[----:B------:R-:W-:Y:S02]  /*10b0*/  CS2R R24, SRZ ;  /* 0x0000000000187805 */ /* 0x000fe4000001ff00 */
[----:B------:R-:W-:Y:S01]  /*10c0*/  CS2R R26, SRZ ;  /* 0x00000000001a7805 */ /* 0x000fe2000001ff00 */
[----:B------:R-:W-:Y:S01]  /*10d0*/  UIADD3 UR28, UP0, UR5, UR28, URZ ;  /* 0x0000001c051c7290 */ /* 0x000fe2000ff1e03f */
[----:B------:R-:W-:-:S02]  /*10e0*/  CS2R R28, SRZ ;  /* 0x00000000001c7805 */ /* 0x000fc4000001ff00 */
[----:B------:R-:W-:Y:S02]  /*10f0*/  CS2R R30, SRZ ;  /* 0x00000000001e7805 */ /* 0x000fe4000001ff00 */
[----:B------:R-:W-:Y:S01]  /*1100*/  CS2R R32, SRZ ;  /* 0x0000000000207805 */ /* 0x000fe2000001ff00 */
[----:B------:R-:W-:Y:S01]  /*1110*/  ULEA.HI.X.SX32 UR29, UR5, UR29, 0x1, UP0 ;  /* 0x0000001d051d7291 */ /* 0x000fe200080f0e3f */
[----:B------:R-:W-:Y:S02]  /*1120*/  CS2R R34, SRZ ;  /* 0x0000000000227805 */ /* 0x000fe4000001ff00 */
[----:B------:R-:W-:Y:S02]  /*1130*/  CS2R R36, SRZ ;  /* 0x0000000000247805 */ /* 0x000fe4000001ff00 */
[----:B------:R-:W-:Y:S02]  /*1140*/  CS2R R38, SRZ ;  /* 0x0000000000267805 */ /* 0x000fe4000001ff00 */
[----:B------:R-:W-:-:S02]  /*1150*/  CS2R R40, SRZ ;  /* 0x0000000000287805 */ /* 0x000fc4000001ff00 */
[----:B------:R-:W-:Y:S02]  /*1160*/  CS2R R42, SRZ ;  /* 0x00000000002a7805 */ /* 0x000fe4000001ff00 */
[----:B------:R-:W-:Y:S02]  /*1170*/  CS2R R44, SRZ ;  /* 0x00000000002c7805 */ /* 0x000fe4000001ff00 */
        /* <DEDUP_REMOVED lines=8> */
[----:B------:R-:W-:Y:S01]  /*1200*/  CS2R R62, SRZ ;  /* 0x00000000003e7805 */ /* 0x000fe2000001ff00 */
[----:B------:R-:W-:Y:S01]  /*1210*/  IMAD.MOV.U32 R64, RZ, RZ, RZ ;  /* 0x000000ffff407224 */ /* 0x000fe200078e00ff */
[----:B------:R-:W-:Y:S06]  /*1220*/  @P0 BRA `(.L_x_46) ;  /* 0x0000000000280947 */ /* 0x000fec0003800000 */
[----:B-1--45:R-:W2:Y:S01]  /*1230*/  S2R R2, SR_LANEID ;  /* 0x0000000000027919 */ /* 0x032ea20000000000 */
[----:B------:R-:W-:Y:S05]  /*1240*/  WARPSYNC.ALL ;  /* 0x0000000000007948 */ /* 0x000fea0003800000 */
[----:B--23--:R-:W-:-:S05]  /*1250*/  IMAD.SHL.U32 R4, R2, 0x4, RZ ;  /* 0x0000000402047824 */ /* 0x00cfca00078e00ff */
[----:B------:R-:W1:Y:S01]  /*1260*/  LDS R5, [R4+UR16] ;  /* 0x0000001004057984 */ /* 0x000e620008000800 */
[----:B------:R-:W-:-:S05]  /*1270*/  IADD3 R2, P3, R4, UR28, RZ ;  /* 0x0000001c04027c10 */ /* 0x000fca000ff7e0ff */
[----:B------:R-:W-:-:S05]  /*1280*/  IMAD.X R3, RZ, RZ, UR29, P3 ;  /* 0x0000001dff037e24 */ /* 0x000fca00098e06ff */
[----:B-1----:R1:W2:Y:S01]  /*1290*/  ATOMG.E.EXCH.STRONG.GPU PT, RZ, [R2], R5 ;  /* 0x0000000502ff73a8 */ /* 0x0022a200041ee100 */
[----:B------:R-:W-:-:S04]  /*12a0*/  DEPBAR {5,4,3,2,1,0} ;  /* 0x0000003f0000791a */ /* 0x000fc80000000000 */
[----:B------:R1:W-:Y:S01]  /*12b0*/  UTMACCTL.IV [UR28] ;  /* 0x000000001c0079b9 */ /* 0x0003e20008000000 */
[----:B------:R-:W-:Y:S01]  /*12c0*/  NOP ;  /* 0x0000000000007918 */ /* 0x000fe20000000000 */
.L_x_46:
[----:B------:R-:W-:Y:S05]  /*12d0*/  @P0 BRA `(.L_x_47) ;  /* 0x00000000000c0947 */ /* 0x000fea0003800000 */
[----:B------:R0:W-:Y:S01]  /*12e0*/  UTMACMDFLUSH ;  /* 0x00000000000079b7 */ /* 0x0001e20000000000 */
[----:B------:R-:W-:Y:S05]  /*12f0*/  @P0 BRA `(.L_x_47) ;  /* 0x0000000000040947 */ /* 0x000fea0003800000 */
[----:B------:R-:W-:-:S04]  /*1300*/  DEPBAR.LE SB0, 0x0 ;  /* 0x000080000000791a */ /* 0x000fc80000000000 */
.L_x_47:
[----:B------:R-:W-:Y:S05]  /*1310*/  WARPSYNC.ALL ;  /* 0x0000000000007948 */ /* 0x000fea0003800000 */
[----:B--2---:R-:W-:Y:S01]  /*1320*/  BAR.SYNC.DEFER_BLOCKING 0x0 ;  /* 0x0000000000007b1d */ /* 0x004fe20000010000 */
[----:B------:R-:W-:Y:S01]  /*1330*/  USHF.L.U32 UR15, UR30, 0x7, URZ ;  /* 0x000000071e0f7899 */ /* 0x000fe2000800063f */
[----:B------:R-:W-:Y:S01]  /*1340*/  IMAD.MOV.U32 R65, RZ, RZ, RZ ;  /* 0x000000ffff417224 */ /* 0x000fe200078e00ff */
[----:B------:R-:W-:Y:S02]  /*1350*/  CS2R R66, SRZ ;  /* 0x0000000000427805 */ /* 0x000fe4000001ff00 */
[----:B------:R-:W-:-:S02]  /*1360*/  CS2R R68, SRZ ;  /* 0x0000000000447805 */ /* 0x000fc4000001ff00 */
[----:B------:R-:W-:Y:S01]  /*1370*/  CS2R R70, SRZ ;  /* 0x0000000000467805 */ /* 0x000fe2000001ff00 */
[----:B------:R-:W-:Y:S01]  /*1380*/  VOTEU.ALL UP0, P2 ;  /* 0x00000000003f7886 */ /* 0x000fe20001000000 */
[----:B------:R-:W-:Y:S01]  /*1390*/  UMOV UR6, 0x1 ;  /* 0x0000000100067882 */ /* 0x000fe20000000000 */
[----:B------:R-:W-:Y:S01]  /*13a0*/  VOTEU.ALL UP1, P2 ;  /* 0x00000000003f7886 */ /* 0x000fe20001020000 */
[----:B------:R-:W-:Y:S01]  /*13b0*/  VOTEU.ALL UP2, P2 ;  /* 0x00000000003f7886 */ /* 0x000fe20001040000 */
[----:B------:R-:W-:Y:S01]  /*13c0*/  CS2R R72, SRZ ;  /* 0x0000000000487805 */ /* 0x000fe2000001ff00 */
[----:B------:R-:W-:-:S04]  /*13d0*/  @!UP0 UIADD3 UR8, -UR6, 0x100000, URZ ;  /* 0x0010000006088890 */ /* 0x000fc8000fffe13f */
[----:B------:R-:W-:Y:S02]  /*13e0*/  @!UP0 USHF.L.U32 UR9, UR8, 0xb, URZ ;  /* 0x0000000b08098899 */ /* 0x000fe4000800063f */
[----:B------:R-:W-:Y:S01]  /*13f0*/  @!UP0 USHF.L.U32 UR8, UR8, 0x1, URZ ;  /* 0x0000000108088899 */ /* 0x000fe2000800063f */
        /* <DEDUP_REMOVED lines=9> */
[----:B------:R-:W-:Y:S01]  /*1490*/  VOTEU.ALL UP0, P2 ;  /* 0x00000000003f7886 */ /* 0x000fe20001000000 */
[----:B------:R-:W-:Y:S02]  /*14a0*/  CS2R R80, SRZ ;  /* 0x0000000000507805 */ /* 0x000fe4000001ff00 */
[----:B------:R-:W-:Y:S02]  /*14b0*/  CS2R R82, SRZ ;  /* 0x0000000000527805 */ /* 0x000fe4000001ff00 */
[----:B------:R-:W-:Y:S02]  /*14c0*/  CS2R R84, SRZ ;  /* 0x0000000000547805 */ /* 0x000fe4000001ff00 */
[----:B------:R-:W-:Y:S01]  /*14d0*/  CS2R R86, SRZ ;  /* 0x0000000000567805 */ /* 0x000fe2000001ff00 */
[----:B------:R-:W2:Y:S02]  /*14e0*/  FENCE.VIEW.ASYNC.S ;  /* 0x00000000000073c6 */ /* 0x000ea40000000000 */
[----:B--2---:R-:W2:Y:S02]  /*14f0*/  @!UP0 SYNCS.EXCH.64 URZ, [UR16+0x12000], UR8 ;  /* 0x01200008103f85b2 */ /* 0x004ea40008000100 */
[----:B--2---:R-:W-:Y:S06]  /*1500*/  BAR.SYNC.DEFER_BLOCKING 0x0 ;  /* 0x0000000000007b1d */ /* 0x004fec0000010000 */
[----:B------:R2:W4:Y:S02]  /*1510*/  @!UP1 SYNCS.EXCH.64 URZ, [UR16+0x12008], UR10 ;  /* 0x0120080a103f95b2 */ /* 0x0005240008000100 */
[----:B----4-:R-:W-:Y:S01]  /*1520*/  BAR.SYNC.DEFER_BLOCKING 0x0 ;  /* 0x0000000000007b1d */ /* 0x010fe20000010000 */
[----:B--2---:R-:W-:-:S05]  /*1530*/  USHF.L.U32 UR11, UR31, 0x6, URZ ;  /* 0x000000061f0b7899 */ /* 0x004fca000800063f */
[----:B------:R2:W4:Y:S01]  /*1540*/  @!UP2 SYNCS.EXCH.64 URZ, [UR16+0x12010], UR6 ;  /* 0x01201006103fa5b2 */ /* 0x0005220008000100 */
[----:B------:R-:W-:Y:S06]  /*1550*/  @!P1 BRA `(.L_x_48) ;  /* 0x0000000400889947 */ /* 0x000fec0003800000 */
        /* <DEDUP_REMOVED lines=31> */
[----:B------:R-:W-:Y:S01]  /*1750*/  CS2R R86, SRZ ;  /* 0x0000000000567805 */ /* 0x000fe2000001ff00 */
[----:B------:R-:W-:Y:S01]  /*1760*/  UMOV UR5, URZ ;  /* 0x0000003f00057c82 */ /* 0x000fe20008000000 */
[----:B------:R-:W-:-:S05]  /*1770*/  UMOV UR10, URZ ;  /* 0x0000003f000a7c82 */ /* 0x000fca0008000000 */
.L_x_50:
[----:B----4-:R-:W-:Y:S01]  /*1780*/  BAR.SYNC.DEFER_BLOCKING 0x0 ;  /* 0x0000000000007b1d */ /* 0x010fe20000010000 */
[----:B------:R-:W-:Y:S01]  /*1790*/  ULEA UR17, UR5, UR16, 0x3 ;  /* 0x0000001005117291 */ /* 0x000fe2000f8e183f */
[----:B-1---5:R-:W-:Y:S01]  /*17a0*/  @!P2 IMAD.MOV.U32 R2, RZ, RZ, 0x6000 ;  /* 0x00006000ff02a424 */ /* 0x022fe200078e00ff */
[----:B------:R-:W-:Y:S01]  /*17b0*/  ELECT P0, URZ, PT ;  /* 0x00000000003f782f */ /* 0x000fe20003800000 */
[----:B------:R-:W-:-:S03]  /*17c0*/  ULEA UR8, UR5, UR16, 0xd ;  /* 0x0000001005087291 */ /* 0x000fc6000f8e683f */
[----:B------:R-:W-:Y:S02]  /*17d0*/  ISETP.LT.U32.AND P0, PT, R7, 0x20, P0 ;  /* 0x000000200700780c */ /* 0x000fe40000701070 */
[----:B------:R-:W-:Y:S01]  /*17e0*/  ELECT P1, URZ, PT ;  /* 0x00000000003f782f */ /* 0x000fe20003820000 */
[----:B------:R-:W-:-:S03]  /*17f0*/  UIADD3 UR8, UR8, 0xc000, URZ ;  /* 0x0000c00008087890 */ /* 0x000fc6000fffe03f */
[----:B------:R-:W-:Y:S01]  /*1800*/  ISETP.LT.U32.AND P1, PT, R7, 0x20, P1 ;  /* 0x000000200700780c */ /* 0x000fe20000f21070 */
[----:B------:R-:W-:Y:S01]  /*1810*/  ULEA UR12, UR5, UR16, 0xe ;  /* 0x00000010050c7291 */ /* 0x000fe2000f8e703f */
[----:B------:R-:W-:-:S05]  /*1820*/  UMOV UR14, UR10 ;  /* 0x0000000a000e7c82 */ /* 0x000fca0008000000 */
[----:B------:R-:W-:Y:S01]  /*1830*/  VOTEU.ANY UP0, P0 ;  /* 0x00000000003f7886 */ /* 0x000fe20000000100 */
[----:B------:R-:W-:Y:S01]  /*1840*/  VOTEU.ANY UP2, P0 ;  /* 0x00000000003f7886 */ /* 0x000fe20000040100 */
[----:B------:R1:W-:Y:S03]  /*1850*/  @!P2 SYNCS.ARRIVE.TRANS64 RZ, [UR17+0x12000], R2 ;  /* 0x01200002ffffa9a7 */ /* 0x0003e60008000011 */
[----:B------:R-:W-:Y:S01]  /*1860*/  @UP0 UIADD3 UR9, UR17, 0x12000, URZ ;  /* 0x0001200011090890 */ /* 0x000fe2000fffe03f */
[----:B--2---:R-:W-:Y:S01]  /*1870*/  @UP0 UMOV UR6, UR24 ;  /* 0x0000001800060c82 */ /* 0x004fe20008000000 */
[----:B------:R-:W-:Y:S01]  /*1880*/  @UP0 UMOV UR7, UR25 ;  /* 0x0000001900070c82 */ /* 0x000fe20008000000 */
[----:B------:R-:W-:Y:S01]  /*1890*/  BAR.SYNC.DEFER_BLOCKING 0x0 ;  /* 0x0000000000007b1d */ /* 0x000fe20000010000 */
[----:B-1----:R-:W-:-:S05]  /*18a0*/  IMAD.U32 R2, RZ, RZ, UR4 ;  /* 0x00000004ff027e24 */ /* 0x002fca000f8e00ff */
[----:B------:R-:W-:Y:S01]  /*18b0*/  VOTEU.ANY UP1, P1 ;  /* 0x00000000003f7886 */ /* 0x000fe20000820100 */
[----:B------:R-:W-:Y:S01]  /*18c0*/  VOTEU.ANY UP3, P1 ;  /* 0x00000000003f7886 */ /* 0x000fe20000860100 */
[----:B------:R-:W-:-:S03]  /*18d0*/  SHF.L.U32 R2, R2, 0x1f, RZ ;  /* 0x0000001f02027819 */ /* 0x000fc600000006ff */
[----:B------:R-:W-:Y:S01]  /*18e0*/  @UP1 UIADD3 UR13, UR17, 0x12000, URZ ;  /* 0x00012000110d1890 */ /* 0x000fe2000fffe03f */
[----:B------:R-:W-:Y:S01]  /*18f0*/  @UP1 UMOV UR18, UR26 ;  /* 0x0000001a00121c82 */ /* 0x000fe20008000000 */
[----:B------:R-:W-:Y:S01]  /*1900*/  @UP1 UMOV UR19, UR27 ;  /* 0x0000001b00131c82 */ /* 0x000fe20008000000 */
[----:B------:R1:W-:Y:S01]  /*1910*/  @UP2 UTMALDG.2D [UR8], [UR6] ;  /* 0x00000008060025b4 */ /* 0x0003e20008008000 */
[----:B------:R2:W-:Y:S06]  /*1920*/  MEMBAR.ALL.CTA ;  /* 0x0000000000007992 */ /* 0x0005ec0000008000 */
[----:B--2---:R-:W2:Y:S02]  /*1930*/  FENCE.VIEW.ASYNC.S ;  /* 0x00000000000073c6 */ /* 0x004ea40000000000 */
[----:B--2---:R-:W-:Y:S06]  /*1940*/  BAR.SYNC.DEFER_BLOCKING 0x0 ;  /* 0x0000000000007b1d */ /* 0x004fec0000010000 */
[----:B------:R1:W-:Y:S02]  /*1950*/  @UP3 UTMALDG.2D [UR12], [UR18] ;  /* 0x0000000c120035b4 */ /* 0x0003e40008008000 */
[----:B------:R-:W-:Y:S06]  /*1960*/  BAR.SYNC.DEFER_BLOCKING 0x0 ;  /* 0x0000000000007b1d */ /* 0x000fec0000010000 */
[----:B------:R-:W2:Y:S02]  /*1970*/  SYNCS.PHASECHK.TRANS64.TRYWAIT P0, [UR17+0x12000], R2 ;  /* 0x01200002ff0075a7 */ /* 0x000ea40008000151 */
[----:B-12---:R-:W-:Y:S05]  /*1980*/  @!P0 BRA `(.L_x_49) ;  /* 0x0000000800148947 */ /* 0x006fea0003800000 */
.L_x_51:
[----:B------:R-:W-:Y:S01]  /*1990*/  USHF.R.U32.HI UR22, URZ, 0x4, UR12 ;  /* 0x000000043f167899 */ /* 0x000fe2000801160c */
[----:B------:R-:W-:Y:S02]  /*19a0*/  WARPGROUP.DEPBAR.LE gsb0, 0x0 ;  /* 0x00008000000079c5 */ /* 0x000fe40000010000 */
[----:B------:R-:W-:Y:S01]  /*19b0*/  USHF.R.U32.HI UR20, URZ, 0x4, UR8 ;  /* 0x000000043f147899 */ /* 0x000fe20008011608 */
[----:B------:R-:W-:Y:S01]  /*19c0*/  WARPGROUP.ARRIVE ;  /* 0x00000000000079c5 */ /* 0x000fe20000000000 */
[----:B------:R-:W-:Y:S01]  /*19d0*/  USGXT.U32 UR22, UR22, 0xe ;  /* 0x0000000e1616789a */ /* 0x000fe20008000000 */
[----:B------:R-:W1:Y:S01]  /*19e0*/  LDC R2, c[0x0][0x230] ;  /* 0x00008c00ff027b82 */ /* 0x000e620000000800 */
[----:B------:R-:W-:Y:S01]  /*19f0*/  USGXT.U32 UR20, UR20, 0xe ;  /* 0x0000000e1414789a */ /* 0x000fe20008000000 */
[----:B------:R-:W-:Y:S01]  /*1a00*/  UMOV UR23, 0x40000040 ;  /* 0x4000004000177882 */ /* 0x000fe20000000000 */
[----:B------:R-:W-:Y:S01]  /*1a10*/  UMOV UR21, 0x40000040 ;  /* 0x4000004000157882 */ /* 0x000fe20000000000 */
[----:B------:R-:W-:Y:S01]  /*1a20*/  UMOV UR6, URZ ;  /* 0x0000003f00067c82 */ /* 0x000fe20008000000 */
[----:B------:R-:W-:Y:S01]  /*1a30*/  UMOV UR7, URZ ;  /* 0x0000003f00077c82 */ /* 0x000fe20008000000 */
[----:B------:R-:W-:-:S02]  /*1a40*/  UIADD3 UR10, UR10, 0x80, URZ ;  /* 0x000000800a0a7890 */ /* 0x000fc4000fffe03f */
[----:B------:R-:W-:Y:S02]  /*1a50*/  UIADD3 UR5, UR5, 0x1, URZ ;  /* 0x0000000105057890 */ /* 0x000fe4000fffe03f */
[----:B------:R-:W-:Y:S01]  /*1a60*/  QGMMA.64x128x32.F32.E4M3.E4M3 R24, gdesc[UR20], R24 ;  /* 0x01e00000141879f3 */ /* 0x000fe20008700818 */
[----:B------:R-:W-:Y:S02]  /*1a70*/  UIADD3 UR22, UP1, UR22, 0x2, URZ ;  /* 0x0000000216167890 */ /* 0x000fe4000ff3e03f */
[----:B------:R-:W-:Y:S02]  /*1a80*/  UIADD3 UR20, UP0, UR20, 0x2, URZ ;  /* 0x0000000214147890 */ /* 0x000fe4000ff1e03f */
[----:B------:R-:W-:Y:S02]  /*1a90*/  UIADD3.X UR23, UR7, 0x40000040, URZ, UP1, !UPT ;  /* 0x4000004007177890 */ /* 0x000fe40008ffe43f */
[----:B------:R-:W-:Y:S02]  /*1aa0*/  UIADD3.X UR21, UR6, 0x40000040, URZ, UP0, !UPT ;  /* 0x4000004006157890 */ /* 0x000fe400087fe43f */
[----:B------:R-:W-:-:S02]  /*1ab0*/  UIADD3.64 UR34, UR22, 0x2, URZ ;  /* 0x0000000216227897 */ /* 0x000fc4000fffe03f */
[----:B------:R-:W-:Y:S02]  /*1ac0*/  UIADD3.64 UR32, UR20, 0x2, URZ ;  /* 0x0000000214207897 */ /* 0x000fe4000fffe03f */
[----:B------:R-:W-:Y:S01]  /*1ad0*/  UISETP.NE.U32.AND UP0, UPT, UR5, 0x3, UPT ;  /* 0x000000030500788c */ /* 0x000fe2000bf05070 */
[----:B-1----:R-:W-:-:S03]  /*1ae0*/  ISETP.LE.AND P0, PT, R2, UR10, PT ;  /* 0x0000000a02007c0c */ /* 0x002fc6000bf03270 */
[----:B------:R-:W-:Y:S02]  /*1af0*/  USEL UR6, URZ, 0x1, UP0 ;  /* 0x000000013f067887 */ /* 0x000fe40008000000 */
[----:B------:R-:W-:Y:S02]  /*1b00*/  USEL UR5, UR5, URZ, UP0 ;  /* 0x0000003f05057287 */ /* 0x000fe40008000000 */
[----:B------:R-:W-:Y:S01]  /*1b10*/  ULOP3.LUT UR4, UR4, UR6, URZ, 0x3c, !UPT ;  /* 0x0000000604047292 */ /* 0x000fe2000f8e3c3f */
[----:B------:R-:W-:Y:S01]  /*1b20*/  QGMMA.64x128x32.F32.E4M3.E4M3 R24, gdesc[UR20], R24 ;  /* 0x01e00000141879f3 */ /* 0x000fe20008700818 */
[----:B------:R-:W-:Y:S02]  /*1b30*/  UIADD3.64 UR22, UR22, 0x4, URZ ;  /* 0x0000000416167897 */ /* 0x000fe4000fffe03f */
[----:B------:R-:W-:-:S09]  /*1b40*/  UIADD3.64 UR20, UR20, 0x4, URZ ;  /* 0x0000000414147897 */ /* 0x000fd2000fffe03f */
[----:B------:R-:W-:-:S12]  /*1b50*/  QGMMA.64x128x32.F32.E4M3.E4M3 R24, gdesc[UR32], R24 ;  /* 0x01e00000201879f3 */ /* 0x000fd80008700818 */
[----:B------:R-:W-:Y:S01]  /*1b60*/  QGMMA.64x128x32.F32.E4M3.E4M3 R24, gdesc[UR20], R24, gsb0 ;  /* 0x01e00000141879f3 */ /* 0x000fe20008000818 */
[----:B------:R-:W-:Y:S05]  /*1b70*/  @!P0 BRA `(.L_x_50) ;  /* 0xfffffffc00008947 */ /* 0x000fea000383ffff */
.L_x_48:
[----:B------:R-:W-:Y:S02]  /*1b80*/  WARPGROUP.DEPBAR.LE gsb0, 0x0 ;  /* 0x00008000000079c5 */ /* 0x000fe40000010000 */
[----:B----4-:R-:W-:Y:S01]  /*1b90*/  BAR.SYNC.DEFER_BLOCKING 0x0 ;  /* 0x0000000000007b1d */ /* 0x010fe20000010000 */
[C---:B-1---5:R-:W-:Y:S01]  /*1ba0*/  IMAD.SHL.U32 R2, R0.reuse, 0x40, RZ ;  /* 0x0000004000027824 */ /* 0x062fe200078e00ff */
[C---:B------:R-:W-:Y:S01]  /*1bb0*/  LOP3.LUT R3, R0.reuse, 0x1c, RZ, 0xc0, !PT ;  /* 0x0000001c00037812 */ /* 0x040fe200078ec0ff */
[----:B---3--:R-:W-:Y:S01]  /*1bc0*/  IMAD.SHL.U32 R4, R0, 0x2, RZ ;  /* 0x0000000200047824 */ /* 0x008fe200078e00ff */
[----:B------:R-:W-:Y:S02]  /*1bd0*/  ELECT P0, URZ, PT ;  /* 0x00000000003f782f */ /* 0x000fe40003800000 */
[----:B------:R-:W-:Y:S01]  /*1be0*/  F2FP.SATFINITE.E4M3.F32.PACK_AB_MERGE_C R24, R25, R24, RZ ;  /* 0x000000181918723e */ /* 0x000fe200048070ff */
[----:B------:R-:W-:Y:S01]  /*1bf0*/  UMOV UR17, UR15 ;  /* 0x0000000f00117c82 */ /* 0x000fe20008000000 */
[----:B------:R-:W-:Y:S01]  /*1c00*/  LOP3.LUT R2, R2, 0x1800, RZ, 0xc0, !PT ;  /* 0x0000180002027812 */ /* 0x000fe200078ec0ff */
[----:B------:R-:W-:Y:S01]  /*1c10*/  UMOV UR18, UR11 ;  /* 0x0000000b00127c82 */ /* 0x000fe20008000000 */
[----:B------:R-:W-:-:S02]  /*1c20*/  LOP3.LUT R4, R4, 0x6, RZ, 0xc0, !PT ;  /* 0x0000000604047812 */ /* 0x000fc400078ec0ff */
[----:B------:R-:W-:Y:S01]  /*1c30*/  F2FP.SATFINITE.E4M3.F32.PACK_AB_MERGE_C R26, R27, R26, RZ ;  /* 0x0000001a1b1a723e */ /* 0x000fe200048070ff */
[----:B------:R-:W-:Y:S01]  /*1c40*/  IMAD R2, R3, 0x20, R2 ;  /* 0x0000002003027824 */ /* 0x000fe200078e0202 */
[----:B------:R-:W-:Y:S01]  /*1c50*/  F2FP.SATFINITE.E4M3.F32.PACK_AB_MERGE_C R28, R29, R28, RZ ;  /* 0x0000001c1d1c723e */ /* 0x000fe200048070ff */
[----:B------:R-:W-:Y:S01]  /*1c60*/  IMAD R3, R3, 0x4, R4 ;  /* 0x0000000403037824 */ /* 0x000fe200078e0204 */
[----:B------:R-:W-:Y:S02]  /*1c70*/  F2FP.SATFINITE.E4M3.F32.PACK_AB_MERGE_C R30, R31, R30, RZ ;  /* 0x0000001e1f1e723e */ /* 0x000fe400048070ff */
[----:B------:R-:W-:Y:S01]  /*1c80*/  F2FP.SATFINITE.E4M3.F32.PACK_AB_MERGE_C R32, R33, R32, RZ ;  /* 0x000000202120723e */ /* 0x000fe200048070ff */
[----:B------:R-:W-:Y:S01]  /*1c90*/  IMAD.IADD R3, R2, 0x1, R3 ;  /* 0x0000000102037824 */ /* 0x000fe200078e0203 */
[----:B------:R-:W-:Y:S02]  /*1ca0*/  F2FP.SATFINITE.E4M3.F32.PACK_AB_MERGE_C R34, R35, R34, RZ ;  /* 0x000000222322723e */ /* 0x000fe400048070ff */
[----:B------:R-:W-:-:S02]  /*1cb0*/  F2FP.SATFINITE.E4M3.F32.PACK_AB_MERGE_C R36, R37, R36, RZ ;  /* 0x000000242524723e */ /* 0x000fc400048070ff */
[----:B------:R-:W-:Y:S01]  /*1cc0*/  F2FP.SATFINITE.E4M3.F32.PACK_AB_MERGE_C R38, R39, R38, RZ ;  /* 0x000000262726723e */ /* 0x000fe200048070ff */
[----:B------:R-:W1:Y:S02]  /*1cd0*/  @!P2 SYNCS.CCTL.IV [UR16+0x12000] ;  /* 0x01200000ff00a9b1 */ /* 0x000e640008000010 */
[----:B-1----:R-:W-:Y:S01]  /*1ce0*/  BAR.SYNC.DEFER_BLOCKING 0x0 ;  /* 0x0000000000007b1d */ /* 0x002fe20000010000 */
[----:B------:R-:W-:Y:S02]  /*1cf0*/  ISETP.LT.U32.AND P0, PT, R7, 0x20, P0 ;  /* 0x000000200700780c */ /* 0x000fe40000701070 */
[----:B------:R-:W-:Y:S02]  /*1d00*/  LOP3.LUT R5, R3, 0x10, RZ, 0x3c, !PT ;  /* 0x0000001003057812 */ /* 0x000fe400078e3cff */
[----:B------:R-:W-:Y:S02]  /*1d10*/  F2FP.SATFINITE.E4M3.F32.PACK_AB_MERGE_C R40, R41, R40, RZ ;  /* 0x000000282928723e */ /* 0x000fe400048070ff */
[----:B------:R-:W-:-:S02]  /*1d20*/  F2FP.SATFINITE.E4M3.F32.PACK_AB_MERGE_C R42, R43, R42, RZ ;  /* 0x0000002a2b2a723e */ /* 0x000fc400048070ff */
[----:B------:R-:W-:Y:S02]  /*1d30*/  F2FP.SATFINITE.E4M3.F32.PACK_AB_MERGE_C R44, R45, R44, RZ ;  /* 0x0000002c2d2c723e */ /* 0x000fe400048070ff */
[----:B------:R-:W-:Y:S02]  /*1d40*/  F2FP.SATFINITE.E4M3.F32.PACK_AB_MERGE_C R46, R47, R46, RZ ;  /* 0x0000002e2f2e723e */ /* 0x000fe400048070ff */
[----:B------:R-:W-:Y:S01]  /*1d50*/  LOP3.LUT R7, R3, 0x20, RZ, 0x3c, !PT ;  /* 0x0000002003077812 */ /* 0x000fe200078e3cff */
[----:B------:R-:W-:Y:S01]  /*1d60*/  VOTEU.ANY UP0, P0 ;  /* 0x00000000003f7886 */ /* 0x000fe20000000100 */
[----:B------:R-:W-:Y:S01]  /*1d70*/  F2FP.SATFINITE.E4M3.F32.PACK_AB_MERGE_C R48, R49, R48, RZ ;  /* 0x000000303130723e */ /* 0x000fe200048070ff */
[----:B------:R-:W-:Y:S01]  /*1d80*/  VOTEU.ANY UP1, P0 ;  /* 0x00000000003f7886 */ /* 0x000fe20000020100 */
[----:B------:R-:W-:Y:S02]  /*1d90*/  F2FP.SATFINITE.E4M3.F32.PACK_AB_MERGE_C R50, R51, R50, RZ ;  /* 0x000000323332723e */ /* 0x000fe400048070ff */
[----:B------:R-:W-:Y:S01]  /*1da0*/  F2FP.SATFINITE.E4M3.F32.PACK_AB_MERGE_C R52, R53, R52, RZ ;  /* 0x000000343534723e */ /* 0x000fe200048070ff */
[----:B--2---:R-:W-:Y:S01]  /*1db0*/  @UP0 UMOV UR6, UR28 ;  /* 0x0000001c00060c82 */ /* 0x004fe20008000000 */
[----:B------:R-:W-:Y:S01]  /*1dc0*/  F2FP.SATFINITE.E4M3.F32.PACK_AB_MERGE_C R54, R55, R54, RZ ;  /* 0x000000363736723e */ /* 0x000fe200048070ff */
[----:B------:R-:W-:Y:S01]  /*1dd0*/  @UP0 UMOV UR7, UR29 ;  /* 0x0000001d00070c82 */ /* 0x000fe20008000000 */
[----:B------:R-:W-:Y:S01]  /*1de0*/  LOP3.LUT R9, R3, 0x30, RZ, 0x3c, !PT ;  /* 0x0000003003097812 */ /* 0x000fe200078e3cff */
[----:B------:R-:W1:Y:S02]  /*1df0*/  @!P2 SYNCS.CCTL.IV [UR16+0x12008] ;  /* 0x01200800ff00a9b1 */ /* 0x000e640008000010 */
[----:B-1----:R-:W-:Y:S01]  /*1e00*/  BAR.SYNC.DEFER_BLOCKING 0x0 ;  /* 0x0000000000007b1d */ /* 0x002fe20000010000 */
[----:B------:R-:W-:-:S02]  /*1e10*/  F2FP.SATFINITE.E4M3.F32.PACK_AB_MERGE_C R56, R57, R56, RZ ;  /* 0x000000383938723e */ /* 0x000fc400048070ff */
[----:B------:R-:W-:Y:S02]  /*1e20*/  F2FP.SATFINITE.E4M3.F32.PACK_AB_MERGE_C R58, R59, R58, RZ ;  /* 0x0000003a3b3a723e */ /* 0x000fe400048070ff */
[----:B------:R-:W-:Y:S02]  /*1e30*/  F2FP.SATFINITE.E4M3.F32.PACK_AB_MERGE_C R60, R61, R60, RZ ;  /* 0x0000003c3d3c723e */ /* 0x000fe400048070ff */
[----:B------:R-:W-:Y:S02]  /*1e40*/  F2FP.SATFINITE.E4M3.F32.PACK_AB_MERGE_C R62, R63, R62, RZ ;  /* 0x0000003e3f3e723e */ /* 0x000fe400048070ff */
[----:B------:R-:W-:Y:S02]  /*1e50*/  LOP3.LUT R11, R3, 0x40, RZ, 0x3c, !PT ;  /* 0x00000040030b7812 */ /* 0x000fe400078e3cff */
[----:B------:R-:W-:Y:S02]  /*1e60*/  F2FP.SATFINITE.E4M3.F32.PACK_AB_MERGE_C R64, R65, R64, RZ ;  /* 0x000000404140723e */ /* 0x000fe400048070ff */
[----:B------:R-:W-:-:S02]  /*1e70*/  F2FP.SATFINITE.E4M3.F32.PACK_AB_MERGE_C R66, R67, R66, RZ ;  /* 0x000000424342723e */ /* 0x000fc400048070ff */
[----:B------:R-:W-:Y:S02]  /*1e80*/  F2FP.SATFINITE.E4M3.F32.PACK_AB_MERGE_C R68, R69, R68, RZ ;  /* 0x000000444544723e */ /* 0x000fe400048070ff */
[----:B------:R-:W-:Y:S02]  /*1e90*/  F2FP.SATFINITE.E4M3.F32.PACK_AB_MERGE_C R70, R71, R70, RZ ;  /* 0x000000464746723e */ /* 0x000fe400048070ff */
[----:B------:R-:W-:Y:S02]  /*1ea0*/  F2FP.SATFINITE.E4M3.F32.PACK_AB_MERGE_C R72, R73, R72, RZ ;  /* 0x000000484948723e */ /* 0x000fe400048070ff */
[----:B------:R-:W-:Y:S02]  /*1eb0*/  F2FP.SATFINITE.E4M3.F32.PACK_AB_MERGE_C R74, R75, R74, RZ ;  /* 0x0000004a4b4a723e */ /* 0x000fe400048070ff */
[----:B------:R-:W-:Y:S01]  /*1ec0*/  F2FP.SATFINITE.E4M3.F32.PACK_AB_MERGE_C R76, R77, R76, RZ ;  /* 0x0000004c4d4c723e */ /* 0x000fe200048070ff */
[----:B------:R-:W1:Y:S02]  /*1ed0*/  @!P2 SYNCS.CCTL.IV [UR16+0x12010] ;  /* 0x01201000ff00a9b1 */ /* 0x000e640008000010 */
[----:B-1----:R-:W-:Y:S01]  /*1ee0*/  STS.U16 [R3+UR16], R24 ;  /* 0x0000001803007988 */ /* 0x002fe20008000410 */
[----:B------:R-:W-:-:S02]  /*1ef0*/  F2FP.SATFINITE.E4M3.F32.PACK_AB_MERGE_C R78, R79, R78, RZ ;  /* 0x0000004e4f4e723e */ /* 0x000fc400048070ff */
[----:B------:R-:W-:Y:S01]  /*1f00*/  F2FP.SATFINITE.E4M3.F32.PACK_AB_MERGE_C R80, R81, R80, RZ ;  /* 0x000000505150723e */ /* 0x000fe200048070ff */
[----:B------:R-:W-:Y:S01]  /*1f10*/  STS.U16 [R3+UR16+0x400], R26 ;  /* 0x0004001a03007988 */ /* 0x000fe20008000410 */
[----:B------:R-:W-:Y:S02]  /*1f20*/  F2FP.SATFINITE.E4M3.F32.PACK_AB_MERGE_C R82, R83, R82, RZ ;  /* 0x000000525352723e */ /* 0x000fe400048070ff */
[----:B------:R-:W-:Y:S01]  /*1f30*/  F2FP.SATFINITE.E4M3.F32.PACK_AB_MERGE_C R84, R85, R84, RZ ;  /* 0x000000545554723e */ /* 0x000fe200048070ff */
[----:B------:R-:W-:Y:S01]  /*1f40*/  STS.U16 [R3+UR16+0x8], R28 ;  /* 0x0000081c03007988 */ /* 0x000fe20008000410 */
[----:B------:R-:W-:-:S03]  /*1f50*/  F2FP.SATFINITE.E4M3.F32.PACK_AB_MERGE_C R86, R87, R86, RZ ;  /* 0x000000565756723e */ /* 0x000fc600048070ff */
[----:B------:R-:W-:Y:S04]  /*1f60*/  STS.U16 [R3+UR16+0x408], R30 ;  /* 0x0004081e03007988 */ /* 0x000fe80008000410 */
[----:B------:R-:W-:Y:S04]  /*1f70*/  STS.U16 [R5+UR16], R32 ;  /* 0x0000002005007988 */ /* 0x000fe80008000410 */
[----:B------:R-:W-:Y:S04]  /*1f80*/  STS.U16 [R5+UR16+0x400], R34 ;  /* 0x0004002205007988 */ /* 0x000fe80008000410 */
[----:B------:R-:W-:Y:S04]  /*1f90*/  STS.U16 [R5+UR16+0x8], R36 ;  /* 0x0000082405007988 */ /* 0x000fe80008000410 */
[----:B------:R1:W-:Y:S04]  /*1fa0*/  STS.U16 [R5+UR16+0x408], R38 ;  /* 0x0004082605007988 */ /* 0x0003e80008000410 */
[----:B------:R-:W-:Y:S04]  /*1fb0*/  STS.U16 [R7+UR16], R40 ;  /* 0x0000002807007988 */ /* 0x000fe80008000410 */
[----:B------:R-:W-:Y:S01]  /*1fc0*/  STS.U16 [R7+UR16+0x400], R42 ;  /* 0x0004002a07007988 */ /* 0x000fe20008000410 */
[----:B-1----:R-:W-:-:S03]  /*1fd0*/  LOP3.LUT R5, R3, 0x50, RZ, 0x3c, !PT ;  /* 0x0000005003057812 */ /* 0x002fc600078e3cff */
[----:B------:R-:W-:Y:S04]  /*1fe0*/  STS.U16 [R7+UR16+0x8], R44 ;  /* 0x0000082c07007988 */ /* 0x000fe80008000410 */
[----:B------:R1:W-:Y:S04]  /*1ff0*/  STS.U16 [R7+UR16+0x408], R46 ;  /* 0x0004082e07007988 */ /* 0x0003e80008000410 */
[----:B------:R-:W-:Y:S04]  /*2000*/  STS.U16 [R9+UR16], R48 ;  /* 0x0000003009007988 */ /* 0x000fe80008000410 */
[----:B------:R-:W-:Y:S01]  /*2010*/  STS.U16 [R9+UR16+0x400], R50 ;  /* 0x0004003209007988 */ /* 0x000fe20008000410 */
[----:B-1----:R-:W-:-:S02]  /*2020*/  LOP3.LUT R7, R3, 0x60, RZ, 0x3c, !PT ;  /* 0x0000006003077812 */ /* 0x002fc400078e3cff */
[----:B------:R-:W-:Y:S01]  /*2030*/  LOP3.LUT R3, R3, 0x70, RZ, 0x3c, !PT ;  /* 0x0000007003037812 */ /* 0x000fe200078e3cff */
[----:B------:R-:W-:Y:S04]  /*2040*/  STS.U16 [R9+UR16+0x8], R52 ;  /* 0x0000083409007988 */ /* 0x000fe80008000410 */
[----:B------:R-:W-:Y:S04]  /*2050*/  STS.U16 [R9+UR16+0x408], R54 ;  /* 0x0004083609007988 */ /* 0x000fe80008000410 */
[----:B------:R-:W-:Y:S04]  /*2060*/  STS.U16 [R11+UR16], R56 ;  /* 0x000000380b007988 */ /* 0x000fe80008000410 */
[----:B------:R-:W-:Y:S04]  /*2070*/  STS.U16 [R11+UR16+0x400], R58 ;  /* 0x0004003a0b007988 */ /* 0x000fe80008000410 */
        /* <DEDUP_REMOVED lines=13> */
[----:B------:R-:W-:Y:S01]  /*2150*/  STS.U16 [R3+UR16+0x408], R86 ;  /* 0x0004085603007988 */ /* 0x000fe20008000410 */
[----:B------:R1:W-:Y:S06]  /*2160*/  MEMBAR.ALL.CTA ;  /* 0x0000000000007992 */ /* 0x0003ec0000008000 */
[----:B-1----:R-:W1:Y:S02]  /*2170*/  FENCE.VIEW.ASYNC.S ;  /* 0x00000000000073c6 */ /* 0x002e640000000000 */
[----:B-1----:R-:W-:Y:S06]  /*2180*/  BAR.SYNC.DEFER_BLOCKING 0x0 ;  /* 0x0000000000007b1d */ /* 0x002fec0000010000 */
[----:B------:R1:W-:Y:S01]  /*2190*/  @UP1 UTMASTG.2D [UR16], [UR6] ;  /* 0x00000010060013b5 */ /* 0x0003e20008008000 */
[----:B------:R0:W-:Y:S01]  /*21a0*/  UTMACMDFLUSH ;  /* 0x00000000000079b7 */ /* 0x0001e20000000000 */
[----:B------:R-:W-:-:S04]  /*21b0*/  DEPBAR.LE SB0, 0x0 ;  /* 0x000080000000791a */ /* 0x000fc80000000000 */
[----:B------:R-:W-:Y:S06]  /*21c0*/  BAR.SYNC.DEFER_BLOCKING 0x0 ;  /* 0x0000000000007b1d */ /* 0x000fec0000010000 */
[----:B-1----:R-:W-:Y:S05]  /*21d0*/  EXIT ;  /* 0x000000000000794d */ /* 0x002fea0003800000 */
.L_x_49:
[----:B------:R-:W1:Y:S02]  /*21e0*/  SYNCS.PHASECHK.TRANS64.TRYWAIT P0, [UR17+0x12000], R2 ;  /* 0x01200002ff0075a7 */ /* 0x000e640008000151 */
[----:B-1----:R-:W-:Y:S05]  /*21f0*/  @!P0 BRA `(.L_x_49) ;  /* 0xfffffffc00f88947 */ /* 0x002fea000383ffff */
[----:B------:R-:W-:Y:S05]  /*2200*/  BRA `(.L_x_51) ;  /* 0xfffffff400e07947 */ /* 0x000fea000383ffff */
.L_x_52:
[----:B------:R-:W-:-:S00]  /*2210*/  BRA `(.L_x_52) ;  /* 0xfffffffc00fc7947 */ /* 0x000fc0000383ffff */
[----:B------:R-:W-:-:S00]  /*2220*/  NOP ;  /* 0x0000000000007918 */ /* 0x000fc00000000000 */
        /* <DEDUP_REMOVED lines=13> */
.L_x_53:


//--------------------- .nv.shared.gluon_wgmma    --------------------------
	.section	.nv.shared.gluon_wgmma,"aw",@nobits
	.sectionflags	@""
	.align	16
	.zero		1024


//--------------------- .nv.shared.reserved.0     --------------------------
	.section	.nv.shared.reserved.0,"aw",@nobits
	.weak		__nv_reservedSMEM_offset_0_alias
	.size		__nv_reservedSMEM_offset_0_alias, 0, 0
	.other		__nv_reservedSMEM_offset_0_alias,@"STO_CUDA_RESERVED_SHARED STV_DEFAULT"
__nv_reservedSMEM_offset_0_alias:
	.zero		0


//--------------------- .nv.constant0.gluon_wgmma --------------------------
	.section	.nv.constant0.gluon_wgmma,"a",@progbits
	.sectionflags	@""
	.align	4
.nv.constant0.gluon_wgmma:
	.zero		608


//--------------------- SYMBOLS --------------------------

	.type		.nv.reservedSmem.offset0,@object
	.size		.nv.reservedSmem.offset0,0x4
